//
// Generated by NVIDIA NVVM Compiler
//
// Compiler Build ID: CL-36424714
// Cuda compilation tools, release 13.0, V13.0.88
// Based on NVVM 20.0.0
//

.version 9.0
.target sm_100
.address_size 64

	// .globl	_Z9updatePosiP6float2S0_

.visible .entry _Z9updatePosiP6float2S0_(
	.param .u32 _Z9updatePosiP6float2S0__param_0,
	.param .u64 .ptr .align 1 _Z9updatePosiP6float2S0__param_1,
	.param .u64 .ptr .align 1 _Z9updatePosiP6float2S0__param_2
)
{
	.reg .pred 	%p<4>;
	.reg .b32 	%r<6>;
	.reg .b32 	%f<12>;
	.reg .b64 	%rd<9>;

	ld.param.u32 	%r2, [_Z9updatePosiP6float2S0__param_0];
	ld.param.u64 	%rd2, [_Z9updatePosiP6float2S0__param_1];
	ld.param.u64 	%rd3, [_Z9updatePosiP6float2S0__param_2];
	mov.u32 	%r3, %ctaid.x;
	mov.u32 	%r4, %ntid.x;
	mov.u32 	%r5, %tid.x;
	mad.lo.s32 	%r1, %r3, %r4, %r5;
	setp.ge.s32 	%p1, %r1, %r2;
	@%p1 bra 	$L__BB0_5;
	cvta.to.global.u64 	%rd4, %rd3;
	mul.wide.s32 	%rd5, %r1, 8;
	add.s64 	%rd1, %rd4, %rd5;
	ld.global.f32 	%f11, [%rd1];
	setp.gt.f32 	%p2, %f11, 0f461C4000;
	@%p2 bra 	$L__BB0_3;
	ld.global.f32 	%f10, [%rd1+4];
	setp.leu.f32 	%p3, %f10, 0f461C4000;
	@%p3 bra 	$L__BB0_4;
$L__BB0_3:
	mov.f32 	%f10, 0f00000000;
	st.global.v2.f32 	[%rd1], {%f10, %f10};
	mov.f32 	%f11, %f10;
$L__BB0_4:
	cvta.to.global.u64 	%rd6, %rd2;
	add.s64 	%rd8, %rd6, %rd5;
	ld.global.v2.f32 	{%f6, %f7}, [%rd8];
	add.f32 	%f8, %f11, %f6;
	add.f32 	%f9, %f10, %f7;
	st.global.v2.f32 	[%rd1], {%f8, %f9};
$L__BB0_5:
	ret;

}
	// .globl	_Z23generateInitialPositioniP6float2S0_S0_S0_S0_S0_
.visible .entry _Z23generateInitialPositioniP6float2S0_S0_S0_S0_S0_(
	.param .u32 _Z23generateInitialPositioniP6float2S0_S0_S0_S0_S0__param_0,
	.param .u64 .ptr .align 1 _Z23generateInitialPositioniP6float2S0_S0_S0_S0_S0__param_1,
	.param .u64 .ptr .align 1 _Z23generateInitialPositioniP6float2S0_S0_S0_S0_S0__param_2,
	.param .u64 .ptr .align 1 _Z23generateInitialPositioniP6float2S0_S0_S0_S0_S0__param_3,
	.param .u64 .ptr .align 1 _Z23generateInitialPositioniP6float2S0_S0_S0_S0_S0__param_4,
	.param .u64 .ptr .align 1 _Z23generateInitialPositioniP6float2S0_S0_S0_S0_S0__param_5,
	.param .u64 .ptr .align 1 _Z23generateInitialPositioniP6float2S0_S0_S0_S0_S0__param_6
)
{
	.reg .pred 	%p<2>;
	.reg .b32 	%r<6>;
	.reg .b32 	%f<2>;
	.reg .b64 	%rd<20>;

	ld.param.u32 	%r2, [_Z23generateInitialPositioniP6float2S0_S0_S0_S0_S0__param_0];
	ld.param.u64 	%rd1, [_Z23generateInitialPositioniP6float2S0_S0_S0_S0_S0__param_1];
	ld.param.u64 	%rd2, [_Z23generateInitialPositioniP6float2S0_S0_S0_S0_S0__param_2];
	ld.param.u64 	%rd3, [_Z23generateInitialPositioniP6float2S0_S0_S0_S0_S0__param_3];
	ld.param.u64 	%rd4, [_Z23generateInitialPositioniP6float2S0_S0_S0_S0_S0__param_4];
	ld.param.u64 	%rd5, [_Z23generateInitialPositioniP6float2S0_S0_S0_S0_S0__param_5];
	ld.param.u64 	%rd6, [_Z23generateInitialPositioniP6float2S0_S0_S0_S0_S0__param_6];
	mov.u32 	%r3, %ctaid.x;
	mov.u32 	%r4, %ntid.x;
	mov.u32 	%r5, %tid.x;
	mad.lo.s32 	%r1, %r3, %r4, %r5;
	setp.ge.s32 	%p1, %r1, %r2;
	@%p1 bra 	$L__BB1_2;
	cvta.to.global.u64 	%rd7, %rd1;
	cvta.to.global.u64 	%rd8, %rd2;
	cvta.to.global.u64 	%rd9, %rd3;
	cvta.to.global.u64 	%rd10, %rd4;
	cvta.to.global.u64 	%rd11, %rd5;
	cvta.to.global.u64 	%rd12, %rd6;
	mul.wide.s32 	%rd13, %r1, 8;
	add.s64 	%rd14, %rd7, %rd13;
	mov.f32 	%f1, 0f00000000;
	st.global.v2.f32 	[%rd14], {%f1, %f1};
	add.s64 	%rd15, %rd8, %rd13;
	st.global.v2.f32 	[%rd15], {%f1, %f1};
	add.s64 	%rd16, %rd9, %rd13;
	st.global.v2.f32 	[%rd16], {%f1, %f1};
	add.s64 	%rd17, %rd10, %rd13;
	st.global.v2.f32 	[%rd17], {%f1, %f1};
	add.s64 	%rd18, %rd11, %rd13;
	st.global.v2.f32 	[%rd18], {%f1, %f1};
	add.s64 	%rd19, %rd12, %rd13;
	st.global.v2.f32 	[%rd19], {%f1, %f1};
$L__BB1_2:
	ret;

}
	// .globl	_Z6updatei6float2S_PS_S0_S0_S0_S0_S0_
.visible .entry _Z6updatei6float2S_PS_S0_S0_S0_S0_S0_(
	.param .u32 _Z6updatei6float2S_PS_S0_S0_S0_S0_S0__param_0,
	.param .align 8 .b8 _Z6updatei6float2S_PS_S0_S0_S0_S0_S0__param_1[8],
	.param .align 8 .b8 _Z6updatei6float2S_PS_S0_S0_S0_S0_S0__param_2[8],
	.param .u64 .ptr .align 1 _Z6updatei6float2S_PS_S0_S0_S0_S0_S0__param_3,
	.param .u64 .ptr .align 1 _Z6updatei6float2S_PS_S0_S0_S0_S0_S0__param_4,
	.param .u64 .ptr .align 1 _Z6updatei6float2S_PS_S0_S0_S0_S0_S0__param_5,
	.param .u64 .ptr .align 1 _Z6updatei6float2S_PS_S0_S0_S0_S0_S0__param_6,
	.param .u64 .ptr .align 1 _Z6updatei6float2S_PS_S0_S0_S0_S0_S0__param_7,
	.param .u64 .ptr .align 1 _Z6updatei6float2S_PS_S0_S0_S0_S0_S0__param_8
)
{
	.reg .pred 	%p<37>;
	.reg .b32 	%r<13>;
	.reg .b32 	%f<190>;
	.reg .b64 	%rd<24>;

	ld.param.u32 	%r5, [_Z6updatei6float2S_PS_S0_S0_S0_S0_S0__param_0];
	ld.param.v2.f32 	{%f87, %f88}, [_Z6updatei6float2S_PS_S0_S0_S0_S0_S0__param_1];
	ld.param.v2.f32 	{%f89, %f90}, [_Z6updatei6float2S_PS_S0_S0_S0_S0_S0__param_2];
	ld.param.u64 	%rd13, [_Z6updatei6float2S_PS_S0_S0_S0_S0_S0__param_3];
	ld.param.u64 	%rd14, [_Z6updatei6float2S_PS_S0_S0_S0_S0_S0__param_4];
	cvta.to.global.u64 	%rd1, %rd14;
	cvta.to.global.u64 	%rd2, %rd13;
	mov.u32 	%r6, %ctaid.x;
	mov.u32 	%r7, %ntid.x;
	mov.u32 	%r8, %tid.x;
	mad.lo.s32 	%r1, %r6, %r7, %r8;
	setp.ge.s32 	%p1, %r1, %r5;
	@%p1 bra 	$L__BB2_37;
	mul.wide.s32 	%rd15, %r1, 8;
	add.s64 	%rd16, %rd2, %rd15;
	ld.global.v2.f32 	{%f1, %f2}, [%rd16];
	sub.f32 	%f162, %f87, %f1;
	sub.f32 	%f163, %f88, %f2;
	mul.f32 	%f91, %f2, %f2;
	fma.rn.f32 	%f92, %f1, %f1, %f91;
	sqrt.rn.f32 	%f5, %f92;
	mul.f32 	%f93, %f163, %f163;
	fma.rn.f32 	%f94, %f162, %f162, %f93;
	sqrt.rn.f32 	%f6, %f94;
	setp.leu.f32 	%p2, %f6, 0f00000000;
	@%p2 bra 	$L__BB2_3;
	div.rn.f32 	%f162, %f162, %f6;
	div.rn.f32 	%f163, %f163, %f6;
$L__BB2_3:
	setp.geu.f32 	%p3, %f5, 0f42480000;
	@%p3 bra 	$L__BB2_5;
	mul.f32 	%f95, %f5, %f162;
	mul.f32 	%f96, %f5, %f163;
	div.rn.f32 	%f162, %f95, 0f42480000;
	div.rn.f32 	%f163, %f96, 0f42480000;
$L__BB2_5:
	add.s64 	%rd3, %rd1, %rd15;
	ld.global.v2.f32 	{%f15, %f16}, [%rd3];
	setp.lt.s32 	%p4, %r5, 1;
	mov.f32 	%f180, 0f00000000;
	mov.f32 	%f181, %f180;
	@%p4 bra 	$L__BB2_29;
	setp.eq.s32 	%p5, %r5, 1;
	mov.f32 	%f181, 0f00000000;
	mov.b64 	%rd23, 0;
	mov.f32 	%f180, %f181;
	@%p5 bra 	$L__BB2_22;
	and.b32  	%r9, %r5, 2147483646;
	neg.s32 	%r12, %r9;
	add.s64 	%rd22, %rd1, 8;
	add.s64 	%rd21, %rd2, 8;
	mov.f32 	%f181, 0f00000000;
$L__BB2_8:
	ld.global.v2.f32 	{%f101, %f102}, [%rd21+-8];
	setp.neu.f32 	%p6, %f1, %f101;
	setp.neu.f32 	%p7, %f2, %f102;
	or.pred  	%p8, %p6, %p7;
	@%p8 bra 	$L__BB2_10;
	ld.global.v2.f32 	{%f103, %f104}, [%rd22+-8];
	setp.eq.f32 	%p9, %f15, %f103;
	setp.eq.f32 	%p10, %f16, %f104;
	and.pred  	%p11, %p9, %p10;
	@%p11 bra 	$L__BB2_14;
$L__BB2_10:
	sub.f32 	%f166, %f1, %f101;
	sub.f32 	%f167, %f2, %f102;
	mul.f32 	%f107, %f167, %f167;
	fma.rn.f32 	%f108, %f166, %f166, %f107;
	sqrt.rn.f32 	%f23, %f108;
	setp.geu.f32 	%p12, %f23, 0f40C00000;
	@%p12 bra 	$L__BB2_14;
	setp.leu.f32 	%p13, %f23, 0f00000000;
	@%p13 bra 	$L__BB2_13;
	div.rn.f32 	%f166, %f166, %f23;
	div.rn.f32 	%f167, %f167, %f23;
$L__BB2_13:
	mov.f32 	%f109, 0f40C00000;
	sub.f32 	%f110, %f109, %f23;
	mul.f32 	%f111, %f110, %f166;
	mul.f32 	%f112, %f110, %f167;
	div.rn.f32 	%f113, %f111, 0f40C00000;
	div.rn.f32 	%f114, %f112, 0f40C00000;
	add.f32 	%f181, %f181, %f113;
	add.f32 	%f180, %f180, %f114;
$L__BB2_14:
	ld.global.v2.f32 	{%f115, %f116}, [%rd21];
	setp.neu.f32 	%p14, %f1, %f115;
	setp.neu.f32 	%p15, %f2, %f116;
	or.pred  	%p16, %p14, %p15;
	@%p16 bra 	$L__BB2_16;
	ld.global.v2.f32 	{%f117, %f118}, [%rd22];
	setp.eq.f32 	%p17, %f15, %f117;
	setp.eq.f32 	%p18, %f16, %f118;
	and.pred  	%p19, %p17, %p18;
	@%p19 bra 	$L__BB2_20;
$L__BB2_16:
	sub.f32 	%f170, %f1, %f115;
	sub.f32 	%f171, %f2, %f116;
	mul.f32 	%f121, %f171, %f171;
	fma.rn.f32 	%f122, %f170, %f170, %f121;
	sqrt.rn.f32 	%f36, %f122;
	setp.geu.f32 	%p20, %f36, 0f40C00000;
	@%p20 bra 	$L__BB2_20;
	setp.leu.f32 	%p21, %f36, 0f00000000;
	@%p21 bra 	$L__BB2_19;
	div.rn.f32 	%f170, %f170, %f36;
	div.rn.f32 	%f171, %f171, %f36;
$L__BB2_19:
	mov.f32 	%f123, 0f40C00000;
	sub.f32 	%f124, %f123, %f36;
	mul.f32 	%f125, %f124, %f170;
	mul.f32 	%f126, %f124, %f171;
	div.rn.f32 	%f127, %f125, 0f40C00000;
	div.rn.f32 	%f128, %f126, 0f40C00000;
	add.f32 	%f181, %f181, %f127;
	add.f32 	%f180, %f180, %f128;
$L__BB2_20:
	add.s32 	%r12, %r12, 2;
	add.s64 	%rd22, %rd22, 16;
	add.s64 	%rd21, %rd21, 16;
	setp.ne.s32 	%p22, %r12, 0;
	@%p22 bra 	$L__BB2_8;
	cvt.u64.u32 	%rd23, %r9;
$L__BB2_22:
	and.b32  	%r11, %r5, 1;
	setp.eq.b32 	%p23, %r11, 1;
	not.pred 	%p24, %p23;
	@%p24 bra 	$L__BB2_29;
	shl.b64 	%rd19, %rd23, 3;
	add.s64 	%rd20, %rd2, %rd19;
	ld.global.v2.f32 	{%f129, %f130}, [%rd20];
	add.s64 	%rd12, %rd1, %rd19;
	setp.neu.f32 	%p25, %f1, %f129;
	setp.neu.f32 	%p26, %f2, %f130;
	or.pred  	%p27, %p25, %p26;
	@%p27 bra 	$L__BB2_25;
	ld.global.v2.f32 	{%f131, %f132}, [%rd12];
	setp.eq.f32 	%p28, %f15, %f131;
	setp.eq.f32 	%p29, %f16, %f132;
	and.pred  	%p30, %p28, %p29;
	@%p30 bra 	$L__BB2_29;
$L__BB2_25:
	sub.f32 	%f178, %f1, %f129;
	sub.f32 	%f179, %f2, %f130;
	mul.f32 	%f135, %f179, %f179;
	fma.rn.f32 	%f136, %f178, %f178, %f135;
	sqrt.rn.f32 	%f53, %f136;
	setp.geu.f32 	%p31, %f53, 0f40C00000;
	@%p31 bra 	$L__BB2_29;
	setp.leu.f32 	%p32, %f53, 0f00000000;
	@%p32 bra 	$L__BB2_28;
	div.rn.f32 	%f178, %f178, %f53;
	div.rn.f32 	%f179, %f179, %f53;
$L__BB2_28:
	mov.f32 	%f137, 0f40C00000;
	sub.f32 	%f138, %f137, %f53;
	mul.f32 	%f139, %f138, %f178;
	mul.f32 	%f140, %f138, %f179;
	div.rn.f32 	%f141, %f139, 0f40C00000;
	div.rn.f32 	%f142, %f140, 0f40C00000;
	add.f32 	%f181, %f181, %f141;
	add.f32 	%f180, %f180, %f142;
$L__BB2_29:
	mul.f32 	%f143, %f181, %f181;
	fma.rn.f32 	%f144, %f180, %f180, %f143;
	sqrt.rn.f32 	%f62, %f144;
	setp.leu.f32 	%p33, %f62, 0f3F800000;
	@%p33 bra 	$L__BB2_31;
	div.rn.f32 	%f181, %f181, %f62;
	div.rn.f32 	%f180, %f180, %f62;
$L__BB2_31:
	div.rn.f32 	%f184, %f89, 0f40A00000;
	div.rn.f32 	%f185, %f90, 0f40A00000;
	mul.f32 	%f145, %f185, %f185;
	fma.rn.f32 	%f146, %f184, %f184, %f145;
	sqrt.rn.f32 	%f69, %f146;
	setp.leu.f32 	%p34, %f69, 0f3F800000;
	@%p34 bra 	$L__BB2_33;
	div.rn.f32 	%f184, %f184, %f69;
	div.rn.f32 	%f185, %f185, %f69;
$L__BB2_33:
	fma.rn.f32 	%f147, %f162, 0f40400000, %f15;
	fma.rn.f32 	%f148, %f163, 0f40400000, %f16;
	fma.rn.f32 	%f149, %f181, 0f40000000, %f147;
	fma.rn.f32 	%f150, %f180, 0f40000000, %f148;
	fma.rn.f32 	%f189, %f184, 0f40A00000, %f149;
	fma.rn.f32 	%f188, %f185, 0f40A00000, %f150;
	mul.f32 	%f151, %f188, %f188;
	fma.rn.f32 	%f152, %f189, %f189, %f151;
	sqrt.rn.f32 	%f76, %f152;
	setp.leu.f32 	%p35, %f76, 0f42480000;
	@%p35 bra 	$L__BB2_35;
	div.rn.f32 	%f153, %f189, %f76;
	div.rn.f32 	%f154, %f188, %f76;
	mul.f32 	%f189, %f153, 0f42480000;
	mul.f32 	%f188, %f154, 0f42480000;
$L__BB2_35:
	st.global.v2.f32 	[%rd3], {%f189, %f188};
	mul.f32 	%f155, %f188, %f188;
	fma.rn.f32 	%f156, %f189, %f189, %f155;
	sqrt.rn.f32 	%f157, %f156;
	setp.geu.f32 	%p36, %f157, 0f00000000;
	@%p36 bra 	$L__BB2_37;
	mul.f32 	%f158, %f189, 0f42480000;
	mul.f32 	%f159, %f188, 0f42480000;
	st.global.v2.f32 	[%rd3], {%f158, %f159};
$L__BB2_37:
	ret;

}


// ===== COMPILED SASS (sm_100) =====

	.target	sm_100

	.elftype	@"ET_EXEC"


//--------------------- .note.nv.tkinfo           --------------------------
	.section	.note.nv.tkinfo,"",@"SHT_NOTE"
	.sectionflags	@"SHF_NOTE_NV_TKINFO"
	.tkinfo
        /*0018*/ 	.word	0x00000002
        /*0030*/ 	.string	""
        /*0030*/ 	.string	"ptxas"
        /*0030*/ 	.string	"Cuda compilation tools, release 13.0, V13.0.88"
        /*0030*/ 	.string	"Build cuda_13.0.r13.0/compiler.36424714_0"
        /*0030*/ 	.string	"-arch sm_100 -m 64 "



//--------------------- .note.nv.cuinfo           --------------------------
	.section	.note.nv.cuinfo,"",@"SHT_NOTE"
	.sectionflags	@"SHF_NOTE_NV_CUINFO"
        /*0018*/ 	.short	0x0002
        /*001a*/ 	.short	0x0064
        /*001c*/ 	.short	0x0082
	.zero		2


//--------------------- .nv.info                  --------------------------
	.section	.nv.info,"",@"SHT_CUDA_INFO"
	.align	4


	//----- nvinfo : EIATTR_REGCOUNT
	.align		4
        /*0000*/ 	.byte	0x04, 0x2f
        /*0002*/ 	.short	(.L_1 - .L_0)
	.align		4
.L_0:
        /*0004*/ 	.word	index@(_Z9updatePosiP6float2S0_)
        /*0008*/ 	.word	0x0000000c


	//----- nvinfo : EIATTR_FRAME_SIZE
	.align		4
.L_1:
        /*000c*/ 	.byte	0x04, 0x11
        /*000e*/ 	.short	(.L_3 - .L_2)
	.align		4
.L_2:
        /*0010*/ 	.word	index@(_Z9updatePosiP6float2S0_)
        /*0014*/ 	.word	0x00000000


	//----- nvinfo : EIATTR_REGCOUNT
	.align		4
.L_3:
        /*0018*/ 	.byte	0x04, 0x2f
        /*001a*/ 	.short	(.L_5 - .L_4)
	.align		4
.L_4:
        /*001c*/ 	.word	index@(_Z23generateInitialPositioniP6float2S0_S0_S0_S0_S0_)
        /*0020*/ 	.word	0x00000012


	//----- nvinfo : EIATTR_FRAME_SIZE
	.align		4
.L_5:
        /*0024*/ 	.byte	0x04, 0x11
        /*0026*/ 	.short	(.L_7 - .L_6)
	.align		4
.L_6:
        /*0028*/ 	.word	index@(_Z23generateInitialPositioniP6float2S0_S0_S0_S0_S0_)
        /*002c*/ 	.word	0x00000000


	//----- nvinfo : EIATTR_REGCOUNT
	.align		4
.L_7:
        /*0030*/ 	.byte	0x04, 0x2f
        /*0032*/ 	.short	(.L_9 - .L_8)
	.align		4
.L_8:
        /*0034*/ 	.word	index@(_Z6updatei6float2S_PS_S0_S0_S0_S0_S0_)
        /*0038*/ 	.word	0x0000001e


	//----- nvinfo : EIATTR_FRAME_SIZE
	.align		4
.L_9:
        /*003c*/ 	.byte	0x04, 0x11
        /*003e*/ 	.short	(.L_11 - .L_10)
	.align		4
.L_10:
        /*0040*/ 	.word	index@($__internal_1_$__cuda_sm3x_div_rn_noftz_f32_slowpath)
        /*0044*/ 	.word	0x00000000


	//----- nvinfo : EIATTR_FRAME_SIZE
	.align		4
.L_11:
        /*0048*/ 	.byte	0x04, 0x11
        /*004a*/ 	.short	(.L_13 - .L_12)
	.align		4
.L_12:
        /*004c*/ 	.word	index@($__internal_0_$__cuda_sm20_sqrt_rn_f32_slowpath)
        /*0050*/ 	.word	0x00000000


	//----- nvinfo : EIATTR_FRAME_SIZE
	.align		4
.L_13:
        /*0054*/ 	.byte	0x04, 0x11
        /*0056*/ 	.short	(.L_15 - .L_14)
	.align		4
.L_14:
        /*0058*/ 	.word	index@(_Z6updatei6float2S_PS_S0_S0_S0_S0_S0_)
        /*005c*/ 	.word	0x00000000


	//----- nvinfo : EIATTR_MIN_STACK_SIZE
	.align		4
.L_15:
        /*0060*/ 	.byte	0x04, 0x12
        /*0062*/ 	.short	(.L_17 - .L_16)
	.align		4
.L_16:
        /*0064*/ 	.word	index@(_Z6updatei6float2S_PS_S0_S0_S0_S0_S0_)
        /*0068*/ 	.word	0x00000000


	//----- nvinfo : EIATTR_MIN_STACK_SIZE
	.align		4
.L_17:
        /*006c*/ 	.byte	0x04, 0x12
        /*006e*/ 	.short	(.L_19 - .L_18)
	.align		4
.L_18:
        /*0070*/ 	.word	index@(_Z23generateInitialPositioniP6float2S0_S0_S0_S0_S0_)
        /*0074*/ 	.word	0x00000000


	//----- nvinfo : EIATTR_MIN_STACK_SIZE
	.align		4
.L_19:
        /*0078*/ 	.byte	0x04, 0x12
        /*007a*/ 	.short	(.L_21 - .L_20)
	.align		4
.L_20:
        /*007c*/ 	.word	index@(_Z9updatePosiP6float2S0_)
        /*0080*/ 	.word	0x00000000
.L_21:


//--------------------- .nv.compat                --------------------------
	.section	.nv.compat,"",@"SHT_CUDA_COMPAT_INFO"
	.align	4
        /*0000*/ 	.byte	0x02, 0x09, 0x00, 0x00, 0x02, 0x02, 0x01, 0x00, 0x02, 0x05, 0x05, 0x00, 0x03, 0x07, 0x01, 0x01
        /*0010*/ 	.byte	0x02, 0x03, 0x00, 0x00, 0x02, 0x06, 0x01, 0x00, 0x04, 0x0b, 0x08, 0x00, 0x01, 0x00, 0x00, 0x00
        /*0020*/ 	.byte	0x00, 0x00, 0x00, 0x00


//--------------------- .nv.info._Z6updatei6float2S_PS_S0_S0_S0_S0_S0_ --------------------------
	.section	.nv.info._Z6updatei6float2S_PS_S0_S0_S0_S0_S0_,"",@"SHT_CUDA_INFO"
	.sectionflags	@""
	.align	4


	//----- nvinfo : EIATTR_CUDA_API_VERSION
	.align		4
        /*0000*/ 	.byte	0x04, 0x37
        /*0002*/ 	.short	(.L_23 - .L_22)
.L_22:
        /*0004*/ 	.word	0x00000082


	//----- nvinfo : EIATTR_KPARAM_INFO
	.align		4
.L_23:
        /*0008*/ 	.byte	0x04, 0x17
        /*000a*/ 	.short	(.L_25 - .L_24)
.L_24:
        /*000c*/ 	.word	0x00000000
        /*0010*/ 	.short	0x0008
        /*0012*/ 	.short	0x0040
        /*0014*/ 	.byte	0x00, 0xf5, 0x21, 0x00


	//----- nvinfo : EIATTR_KPARAM_INFO
	.align		4
.L_25:
        /*0018*/ 	.byte	0x04, 0x17
        /*001a*/ 	.short	(.L_27 - .L_26)
.L_26:
        /*001c*/ 	.word	0x00000000
        /*0020*/ 	.short	0x0007
        /*0022*/ 	.short	0x0038
        /*0024*/ 	.byte	0x00, 0xf5, 0x21, 0x00


	//----- nvinfo : EIATTR_KPARAM_INFO
	.align		4
.L_27:
        /*0028*/ 	.byte	0x04, 0x17
        /*002a*/ 	.short	(.L_29 - .L_28)
.L_28:
        /*002c*/ 	.word	0x00000000
        /*0030*/ 	.short	0x0006
        /*0032*/ 	.short	0x0030
        /*0034*/ 	.byte	0x00, 0xf5, 0x21, 0x00


	//----- nvinfo : EIATTR_KPARAM_INFO
	.align		4
.L_29:
        /*0038*/ 	.byte	0x04, 0x17
        /*003a*/ 	.short	(.L_31 - .L_30)
.L_30:
        /*003c*/ 	.word	0x00000000
        /*0040*/ 	.short	0x0005
        /*0042*/ 	.short	0x0028
        /*0044*/ 	.byte	0x00, 0xf5, 0x21, 0x00


	//----- nvinfo : EIATTR_KPARAM_INFO
	.align		4
.L_31:
        /*0048*/ 	.byte	0x04, 0x17
        /*004a*/ 	.short	(.L_33 - .L_32)
.L_32:
        /*004c*/ 	.word	0x00000000
        /*0050*/ 	.short	0x0004
        /*0052*/ 	.short	0x0020
        /*0054*/ 	.byte	0x00, 0xf5, 0x21, 0x00


	//----- nvinfo : EIATTR_KPARAM_INFO
	.align		4
.L_33:
        /*0058*/ 	.byte	0x04, 0x17
        /*005a*/ 	.short	(.L_35 - .L_34)
.L_34:
        /*005c*/ 	.word	0x00000000
        /*0060*/ 	.short	0x0003
        /*0062*/ 	.short	0x0018
        /*0064*/ 	.byte	0x00, 0xf5, 0x21, 0x00


	//----- nvinfo : EIATTR_KPARAM_INFO
	.align		4
.L_35:
        /*0068*/ 	.byte	0x04, 0x17
        /*006a*/ 	.short	(.L_37 - .L_36)
.L_36:
        /*006c*/ 	.word	0x00000000
        /*0070*/ 	.short	0x0002
        /*0072*/ 	.short	0x0010
        /*0074*/ 	.byte	0x00, 0xf0, 0x21, 0x00


	//----- nvinfo : EIATTR_KPARAM_INFO
	.align		4
.L_37:
        /*0078*/ 	.byte	0x04, 0x17
        /*007a*/ 	.short	(.L_39 - .L_38)
.L_38:
        /*007c*/ 	.word	0x00000000
        /*0080*/ 	.short	0x0001
        /*0082*/ 	.short	0x0008
        /*0084*/ 	.byte	0x00, 0xf0, 0x21, 0x00


	//----- nvinfo : EIATTR_KPARAM_INFO
	.align		4
.L_39:
        /*0088*/ 	.byte	0x04, 0x17
        /*008a*/ 	.short	(.L_41 - .L_40)
.L_40:
        /*008c*/ 	.word	0x00000000
        /*0090*/ 	.short	0x0000
        /*0092*/ 	.short	0x0000
        /*0094*/ 	.byte	0x00, 0xf0, 0x11, 0x00


	//----- nvinfo : EIATTR_SPARSE_MMA_MASK
	.align		4
.L_41:
        /*0098*/ 	.byte	0x03, 0x50
        /*009a*/ 	.short	0x0000


	//----- nvinfo : EIATTR_MAXREG_COUNT
	.align		4
        /*009c*/ 	.byte	0x03, 0x1b
        /*009e*/ 	.short	0x00ff


	//----- nvinfo : EIATTR_MERCURY_ISA_VERSION
	.align		4
        /*00a0*/ 	.byte	0x03, 0x5f
        /*00a2*/ 	.short	0x0101


	//----- nvinfo : EIATTR_VRC_CTA_INIT_COUNT
	.align		4
        /*00a4*/ 	.byte	0x02, 0x4a
	.zero		1
	.zero		1


	//----- nvinfo : EIATTR_EXIT_INSTR_OFFSETS
	.align		4
        /*00a8*/ 	.byte	0x04, 0x1c
        /*00aa*/ 	.short	(.L_43 - .L_42)


	//   ....[0]....
.L_42:
        /*00ac*/ 	.word	0x00000070


	//   ....[1]....
        /*00b0*/ 	.word	0x00002a70


	//   ....[2]....
        /*00b4*/ 	.word	0x00002ab0


	//----- nvinfo : EIATTR_CRS_STACK_SIZE
	.align		4
.L_43:
        /*00b8*/ 	.byte	0x04, 0x1e
        /*00ba*/ 	.short	(.L_45 - .L_44)
.L_44:
        /*00bc*/ 	.word	0x00000000


	//----- nvinfo : EIATTR_CBANK_PARAM_SIZE
	.align		4
.L_45:
        /*00c0*/ 	.byte	0x03, 0x19
        /*00c2*/ 	.short	0x0048


	//----- nvinfo : EIATTR_PARAM_CBANK
	.align		4
        /*00c4*/ 	.byte	0x04, 0x0a
        /*00c6*/ 	.short	(.L_47 - .L_46)
	.align		4
.L_46:
        /*00c8*/ 	.word	index@(.nv.constant0._Z6updatei6float2S_PS_S0_S0_S0_S0_S0_)
        /*00cc*/ 	.short	0x0380
        /*00ce*/ 	.short	0x0048


	//----- nvinfo : EIATTR_SW_WAR
	.align		4
.L_47:
        /*00d0*/ 	.byte	0x04, 0x36
        /*00d2*/ 	.short	(.L_49 - .L_48)
.L_48:
        /*00d4*/ 	.word	0x00000008
.L_49:


//--------------------- .nv.info._Z23generateInitialPositioniP6float2S0_S0_S0_S0_S0_ --------------------------
	.section	.nv.info._Z23generateInitialPositioniP6float2S0_S0_S0_S0_S0_,"",@"SHT_CUDA_INFO"
	.sectionflags	@""
	.align	4


	//----- nvinfo : EIATTR_CUDA_API_VERSION
	.align		4
        /*0000*/ 	.byte	0x04, 0x37
        /*0002*/ 	.short	(.L_51 - .L_50)
.L_50:
        /*0004*/ 	.word	0x00000082


	//----- nvinfo : EIATTR_KPARAM_INFO
	.align		4
.L_51:
        /*0008*/ 	.byte	0x04, 0x17
        /*000a*/ 	.short	(.L_53 - .L_52)
.L_52:
        /*000c*/ 	.word	0x00000000
        /*0010*/ 	.short	0x0006
        /*0012*/ 	.short	0x0030
        /*0014*/ 	.byte	0x00, 0xf5, 0x21, 0x00


	//----- nvinfo : EIATTR_KPARAM_INFO
	.align		4
.L_53:
        /*0018*/ 	.byte	0x04, 0x17
        /*001a*/ 	.short	(.L_55 - .L_54)
.L_54:
        /*001c*/ 	.word	0x00000000
        /*0020*/ 	.short	0x0005
        /*0022*/ 	.short	0x0028
        /*0024*/ 	.byte	0x00, 0xf5, 0x21, 0x00


	//----- nvinfo : EIATTR_KPARAM_INFO
	.align		4
.L_55:
        /*0028*/ 	.byte	0x04, 0x17
        /*002a*/ 	.short	(.L_57 - .L_56)
.L_56:
        /*002c*/ 	.word	0x00000000
        /*0030*/ 	.short	0x0004
        /*0032*/ 	.short	0x0020
        /*0034*/ 	.byte	0x00, 0xf5, 0x21, 0x00


	//----- nvinfo : EIATTR_KPARAM_INFO
	.align		4
.L_57:
        /*0038*/ 	.byte	0x04, 0x17
        /*003a*/ 	.short	(.L_59 - .L_58)
.L_58:
        /*003c*/ 	.word	0x00000000
        /*0040*/ 	.short	0x0003
        /*0042*/ 	.short	0x0018
        /*0044*/ 	.byte	0x00, 0xf5, 0x21, 0x00


	//----- nvinfo : EIATTR_KPARAM_INFO
	.align		4
.L_59:
        /*0048*/ 	.byte	0x04, 0x17
        /*004a*/ 	.short	(.L_61 - .L_60)
.L_60:
        /*004c*/ 	.word	0x00000000
        /*0050*/ 	.short	0x0002
        /*0052*/ 	.short	0x0010
        /*0054*/ 	.byte	0x00, 0xf5, 0x21, 0x00


	//----- nvinfo : EIATTR_KPARAM_INFO
	.align		4
.L_61:
        /*0058*/ 	.byte	0x04, 0x17
        /*005a*/ 	.short	(.L_63 - .L_62)
.L_62:
        /*005c*/ 	.word	0x00000000
        /*0060*/ 	.short	0x0001
        /*0062*/ 	.short	0x0008
        /*0064*/ 	.byte	0x00, 0xf5, 0x21, 0x00


	//----- nvinfo : EIATTR_KPARAM_INFO
	.align		4
.L_63:
        /*0068*/ 	.byte	0x04, 0x17
        /*006a*/ 	.short	(.L_65 - .L_64)
.L_64:
        /*006c*/ 	.word	0x00000000
        /*0070*/ 	.short	0x0000
        /*0072*/ 	.short	0x0000
        /*0074*/ 	.byte	0x00, 0xf0, 0x11, 0x00


	//----- nvinfo : EIATTR_SPARSE_MMA_MASK
	.align		4
.L_65:
        /*0078*/ 	.byte	0x03, 0x50
        /*007a*/ 	.short	0x0000


	//----- nvinfo : EIATTR_MAXREG_COUNT
	.align		4
        /*007c*/ 	.byte	0x03, 0x1b
        /*007e*/ 	.short	0x00ff


	//----- nvinfo : EIATTR_MERCURY_ISA_VERSION
	.align		4
        /*0080*/ 	.byte	0x03, 0x5f
        /*0082*/ 	.short	0x0101


	//----- nvinfo : EIATTR_VRC_CTA_INIT_COUNT
	.align		4
        /*0084*/ 	.byte	0x02, 0x4a
	.zero		1
	.zero		1


	//----- nvinfo : EIATTR_EXIT_INSTR_OFFSETS
	.align		4
        /*0088*/ 	.byte	0x04, 0x1c
        /*008a*/ 	.short	(.L_67 - .L_66)


	//   ....[0]....
.L_66:
        /*008c*/ 	.word	0x00000070


	//   ....[1]....
        /*0090*/ 	.word	0x000001b0


	//----- nvinfo : EIATTR_CBANK_PARAM_SIZE
	.align		4
.L_67:
        /*0094*/ 	.byte	0x03, 0x19
        /*0096*/ 	.short	0x0038


	//----- nvinfo : EIATTR_PARAM_CBANK
	.align		4
        /*0098*/ 	.byte	0x04, 0x0a
        /*009a*/ 	.short	(.L_69 - .L_68)
	.align		4
.L_68:
        /*009c*/ 	.word	index@(.nv.constant0._Z23generateInitialPositioniP6float2S0_S0_S0_S0_S0_)
        /*00a0*/ 	.short	0x0380
        /*00a2*/ 	.short	0x0038


	//----- nvinfo : EIATTR_SW_WAR
	.align		4
.L_69:
        /*00a4*/ 	.byte	0x04, 0x36
        /*00a6*/ 	.short	(.L_71 - .L_70)
.L_70:
        /*00a8*/ 	.word	0x00000008
.L_71:


//--------------------- .nv.info._Z9updatePosiP6float2S0_ --------------------------
	.section	.nv.info._Z9updatePosiP6float2S0_,"",@"SHT_CUDA_INFO"
	.sectionflags	@""
	.align	4


	//----- nvinfo : EIATTR_CUDA_API_VERSION
	.align		4
        /*0000*/ 	.byte	0x04, 0x37
        /*0002*/ 	.short	(.L_73 - .L_72)
.L_72:
        /*0004*/ 	.word	0x00000082


	//----- nvinfo : EIATTR_KPARAM_INFO
	.align		4
.L_73:
        /*0008*/ 	.byte	0x04, 0x17
        /*000a*/ 	.short	(.L_75 - .L_74)
.L_74:
        /*000c*/ 	.word	0x00000000
        /*0010*/ 	.short	0x0002
        /*0012*/ 	.short	0x0010
        /*0014*/ 	.byte	0x00, 0xf5, 0x21, 0x00


	//----- nvinfo : EIATTR_KPARAM_INFO
	.align		4
.L_75:
        /*0018*/ 	.byte	0x04, 0x17
        /*001a*/ 	.short	(.L_77 - .L_76)
.L_76:
        /*001c*/ 	.word	0x00000000
        /*0020*/ 	.short	0x0001
        /*0022*/ 	.short	0x0008
        /*0024*/ 	.byte	0x00, 0xf5, 0x21, 0x00


	//----- nvinfo : EIATTR_KPARAM_INFO
	.align		4
.L_77:
        /*0028*/ 	.byte	0x04, 0x17
        /*002a*/ 	.short	(.L_79 - .L_78)
.L_78:
        /*002c*/ 	.word	0x00000000
        /*0030*/ 	.short	0x0000
        /*0032*/ 	.short	0x0000
        /*0034*/ 	.byte	0x00, 0xf0, 0x11, 0x00


	//----- nvinfo : EIATTR_SPARSE_MMA_MASK
	.align		4
.L_79:
        /*0038*/ 	.byte	0x03, 0x50
        /*003a*/ 	.short	0x0000


	//----- nvinfo : EIATTR_MAXREG_COUNT
	.align		4
        /*003c*/ 	.byte	0x03, 0x1b
        /*003e*/ 	.short	0x00ff


	//----- nvinfo : EIATTR_MERCURY_ISA_VERSION
	.align		4
        /*0040*/ 	.byte	0x03, 0x5f
        /*0042*/ 	.short	0x0101


	//----- nvinfo : EIATTR_VRC_CTA_INIT_COUNT
	.align		4
        /*0044*/ 	.byte	0x02, 0x4a
	.zero		1
	.zero		1


	//----- nvinfo : EIATTR_EXIT_INSTR_OFFSETS
	.align		4
        /*0048*/ 	.byte	0x04, 0x1c
        /*004a*/ 	.short	(.L_81 - .L_80)


	//   ....[0]....
.L_80:
        /*004c*/ 	.word	0x00000070


	//   ....[1]....
        /*0050*/ 	.word	0x00000200


	//----- nvinfo : EIATTR_CRS_STACK_SIZE
	.align		4
.L_81:
        /*0054*/ 	.byte	0x04, 0x1e
        /*0056*/ 	.short	(.L_83 - .L_82)
.L_82:
        /*0058*/ 	.word	0x00000000


	//----- nvinfo : EIATTR_CBANK_PARAM_SIZE
	.align		4
.L_83:
        /*005c*/ 	.byte	0x03, 0x19
        /*005e*/ 	.short	0x0018


	//----- nvinfo : EIATTR_PARAM_CBANK
	.align		4
        /*0060*/ 	.byte	0x04, 0x0a
        /*0062*/ 	.short	(.L_85 - .L_84)
	.align		4
.L_84:
        /*0064*/ 	.word	index@(.nv.constant0._Z9updatePosiP6float2S0_)
        /*0068*/ 	.short	0x0380
        /*006a*/ 	.short	0x0018


	//----- nvinfo : EIATTR_SW_WAR
	.align		4
.L_85:
        /*006c*/ 	.byte	0x04, 0x36
        /*006e*/ 	.short	(.L_87 - .L_86)
.L_86:
        /*0070*/ 	.word	0x00000008
.L_87:


//--------------------- .nv.callgraph             --------------------------
	.section	.nv.callgraph,"",@"SHT_CUDA_CALLGRAPH"
	.align	4
	.sectionentsize	8
	.align		4
        /*0000*/ 	.word	0x00000000
	.align		4
        /*0004*/ 	.word	0xffffffff
	.align		4
        /*0008*/ 	.word	0x00000000
	.align		4
        /*000c*/ 	.word	0xfffffffe
	.align		4
        /*0010*/ 	.word	0x00000000
	.align		4
        /*0014*/ 	.word	0xfffffffd
	.align		4
        /*0018*/ 	.word	0x00000000
	.align		4
        /*001c*/ 	.word	0xfffffffc


//--------------------- .text._Z6updatei6float2S_PS_S0_S0_S0_S0_S0_ --------------------------
	.section	.text._Z6updatei6float2S_PS_S0_S0_S0_S0_S0_,"ax",@progbits
	.align	128
        .global         _Z6updatei6float2S_PS_S0_S0_S0_S0_S0_
        .type           _Z6updatei6float2S_PS_S0_S0_S0_S0_S0_,@function
        .size           _Z6updatei6float2S_PS_S0_S0_S0_S0_S0_,(.L_x_124 - _Z6updatei6float2S_PS_S0_S0_S0_S0_S0_)
        .other          _Z6updatei6float2S_PS_S0_S0_S0_S0_S0_,@"STO_CUDA_ENTRY STV_DEFAULT"
_Z6updatei6float2S_PS_S0_S0_S0_S0_S0_:
.text._Z6updatei6float2S_PS_S0_S0_S0_S0_S0_:
[----:B------:R-:W-:Y:S01]  /*0000*/  LDC R1, c[0x0][0x37c] ;  /* 0x0000df00ff017b82 */ /* 0x000fe20000000800 */
[----:B------:R-:W0:Y:S07]  /*0010*/  S2R R3, SR_TID.X ;  /* 0x0000000000037919 */ /* 0x000e2e0000002100 */
[----:B------:R-:W0:Y:S01]  /*0020*/  S2UR UR4, SR_CTAID.X ;  /* 0x00000000000479c3 */ /* 0x000e220000002500 */
[----:B------:R-:W1:Y:S07]  /*0030*/  LDCU UR5, c[0x0][0x380] ;  /* 0x00007000ff0577ac */ /* 0x000e6e0008000800 */
[----:B------:R-:W0:Y:S02]  /*0040*/  LDC R8, c[0x0][0x360] ;  /* 0x0000d800ff087b82 */ /* 0x000e240000000800 */
[----:B0-----:R-:W-:-:S05]  /*0050*/  IMAD R8, R8, UR4, R3 ;  /* 0x0000000408087c24 */ /* 0x001fca000f8e0203 */
[----:B-1----:R-:W-:-:S13]  /*0060*/  ISETP.GE.AND P0, PT, R8, UR5, PT ;  /* 0x0000000508007c0c */ /* 0x002fda000bf06270 */
[----:B------:R-:W-:Y:S05]  /*0070*/  @P0 EXIT ;  /* 0x000000000000094d */ /* 0x000fea0003800000 */
[----:B------:R-:W0:Y:S01]  /*0080*/  LDC.64 R10, c[0x0][0x398] ;  /* 0x0000e600ff0a7b82 */ /* 0x000e220000000a00 */
[----:B------:R-:W1:Y:S01]  /*0090*/  LDCU.64 UR12, c[0x0][0x358] ;  /* 0x00006b00ff0c77ac */ /* 0x000e620008000a00 */
[----:B------:R-:W2:Y:S01]  /*00a0*/  LDCU.64 UR4, c[0x0][0x388] ;  /* 0x00007100ff0477ac */ /* 0x000ea20008000a00 */
[----:B0-----:R-:W-:-:S06]  /*00b0*/  IMAD.WIDE R10, R8, 0x8, R10 ;  /* 0x00000008080a7825 */ /* 0x001fcc00078e020a */
[----:B-1----:R-:W3:Y:S01]  /*00c0*/  LDG.E.64 R10, desc[UR12][R10.64] ;  /* 0x0000000c0a0a7981 */ /* 0x002ee2000c1e1b00 */
[----:B------:R-:W-:Y:S01]  /*00d0*/  BSSY.RECONVERGENT B0, `(.L_x_0) ;  /* 0x0000011000007945 */ /* 0x000fe20003800200 */
[C---:B---3--:R-:W-:Y:S01]  /*00e0*/  FMUL R3, R11.reuse, R11 ;  /* 0x0000000b0b037220 */ /* 0x048fe20000400000 */
[----:B--2---:R-:W-:-:S03]  /*00f0*/  FADD R2, -R11, UR5 ;  /* 0x000000050b027e21 */ /* 0x004fc60008000100 */
[C---:B------:R-:W-:Y:S01]  /*0100*/  FFMA R6, R10.reuse, R10, R3 ;  /* 0x0000000a0a067223 */ /* 0x040fe20000000003 */
[----:B------:R-:W-:-:S03]  /*0110*/  FADD R3, -R10, UR4 ;  /* 0x000000040a037e21 */ /* 0x000fc60008000100 */
[----:B------:R0:W1:Y:S01]  /*0120*/  MUFU.RSQ R5, R6 ;  /* 0x0000000600057308 */ /* 0x0000620000001400 */
[----:B------:R-:W-:-:S04]  /*0130*/  IADD3 R0, PT, PT, R6, -0xd000000, RZ ;  /* 0xf300000006007810 */ /* 0x000fc80007ffe0ff */
[----:B------:R-:W-:-:S13]  /*0140*/  ISETP.GT.U32.AND P0, PT, R0, 0x727fffff, PT ;  /* 0x727fffff0000780c */ /* 0x000fda0003f04070 */
[----:B01----:R-:W-:Y:S05]  /*0150*/  @!P0 BRA `(.L_x_1) ;  /* 0x0000000000108947 */ /* 0x003fea0003800000 */
[----:B------:R-:W-:-:S07]  /*0160*/  MOV R0, 0x180 ;  /* 0x0000018000007802 */ /* 0x000fce0000000f00 */
[----:B------:R-:W-:Y:S05]  /*0170*/  CALL.REL.NOINC `($__internal_0_$__cuda_sm20_sqrt_rn_f32_slowpath) ;  /* 0x0000002800507944 */ /* 0x000fea0003c00000 */
[----:B------:R-:W-:Y:S01]  /*0180*/  MOV R5, R26 ;  /* 0x0000001a00057202 */ /* 0x000fe20000000f00 */
[----:B------:R-:W-:Y:S06]  /*0190*/  BRA `(.L_x_2) ;  /* 0x0000000000107947 */ /* 0x000fec0003800000 */
.L_x_1:
[----:B------:R-:W-:Y:S01]  /*01a0*/  FMUL.FTZ R7, R6, R5 ;  /* 0x0000000506077220 */ /* 0x000fe20000410000 */
[----:B------:R-:W-:-:S03]  /*01b0*/  FMUL.FTZ R5, R5, 0.5 ;  /* 0x3f00000005057820 */ /* 0x000fc60000410000 */
[----:B------:R-:W-:-:S04]  /*01c0*/  FFMA R6, -R7, R7, R6 ;  /* 0x0000000707067223 */ /* 0x000fc80000000106 */
[----:B------:R-:W-:-:S07]  /*01d0*/  FFMA R5, R6, R5, R7 ;  /* 0x0000000506057223 */ /* 0x000fce0000000007 */
.L_x_2:
[----:B------:R-:W-:Y:S05]  /*01e0*/  BSYNC.RECONVERGENT B0 ;  /* 0x0000000000007941 */ /* 0x000fea0003800200 */
.L_x_0:
[----:B------:R-:W-:Y:S01]  /*01f0*/  FMUL R0, R2, R2 ;  /* 0x0000000202007220 */ /* 0x000fe20000400000 */
[----:B------:R-:W-:Y:S03]  /*0200*/  BSSY.RECONVERGENT B0, `(.L_x_3) ;  /* 0x000000e000007945 */ /* 0x000fe60003800200 */
[----:B------:R-:W-:-:S04]  /*0210*/  FFMA R6, R3, R3, R0 ;  /* 0x0000000303067223 */ /* 0x000fc80000000000 */
        /* <DEDUP_REMOVED lines=8> */
.L_x_4:
[----:B------:R-:W-:Y:S01]  /*02a0*/  FMUL.FTZ R4, R6, R7 ;  /* 0x0000000706047220 */ /* 0x000fe20000410000 */
[----:B------:R-:W-:-:S03]  /*02b0*/  FMUL.FTZ R0, R7, 0.5 ;  /* 0x3f00000007007820 */ /* 0x000fc60000410000 */
[----:B------:R-:W-:-:S04]  /*02c0*/  FFMA R7, -R4, R4, R6 ;  /* 0x0000000404077223 */ /* 0x000fc80000000106 */
[----:B------:R-:W-:-:S07]  /*02d0*/  FFMA R4, R7, R0, R4 ;  /* 0x0000000007047223 */ /* 0x000fce0000000004 */
.L_x_5:
[----:B------:R-:W-:Y:S05]  /*02e0*/  BSYNC.RECONVERGENT B0 ;  /* 0x0000000000007941 */ /* 0x000fea0003800200 */
.L_x_3:
[----:B------:R-:W-:Y:S01]  /*02f0*/  FSETP.GT.AND P0, PT, R4, RZ, PT ;  /* 0x000000ff0400720b */ /* 0x000fe20003f04000 */
[----:B------:R-:W-:-:S12]  /*0300*/  BSSY.RECONVERGENT B2, `(.L_x_6) ;  /* 0x0000020000027945 */ /* 0x000fd80003800200 */
[----:B------:R-:W-:Y:S05]  /*0310*/  @!P0 BRA `(.L_x_7) ;  /* 0x0000000000788947 */ /* 0x000fea0003800000 */
[----:B------:R-:W0:Y:S01]  /*0320*/  MUFU.RCP R7, R4 ;  /* 0x0000000400077308 */ /* 0x000e220000001000 */
[----:B------:R-:W-:Y:S07]  /*0330*/  BSSY.RECONVERGENT B3, `(.L_x_8) ;  /* 0x000000c000037945 */ /* 0x000fee0003800200 */
[----:B------:R-:W1:Y:S01]  /*0340*/  FCHK P0, R3, R4 ;  /* 0x0000000403007302 */ /* 0x000e620000000000 */
[----:B0-----:R-:W-:-:S04]  /*0350*/  FFMA R0, R7, -R4, 1 ;  /* 0x3f80000007007423 */ /* 0x001fc80000000804 */
[----:B------:R-:W-:-:S04]  /*0360*/  FFMA R0, R7, R0, R7 ;  /* 0x0000000007007223 */ /* 0x000fc80000000007 */
[----:B------:R-:W-:-:S04]  /*0370*/  FFMA R7, R3, R0, RZ ;  /* 0x0000000003077223 */ /* 0x000fc800000000ff */
[----:B------:R-:W-:-:S04]  /*0380*/  FFMA R6, R7, -R4, R3 ;  /* 0x8000000407067223 */ /* 0x000fc80000000003 */
[----:B------:R-:W-:Y:S01]  /*0390*/  FFMA R0, R0, R6, R7 ;  /* 0x0000000600007223 */ /* 0x000fe20000000007 */
[----:B-1----:R-:W-:Y:S06]  /*03a0*/  @!P0 BRA `(.L_x_9) ;  /* 0x0000000000108947 */ /* 0x002fec0003800000 */
[----:B------:R-:W-:Y:S02]  /*03b0*/  MOV R23, R3 ;  /* 0x0000000300177202 */ /* 0x000fe40000000f00 */
[----:B------:R-:W-:Y:S02]  /*03c0*/  MOV R26, R4 ;  /* 0x00000004001a7202 */ /* 0x000fe40000000f00 */
[----:B------:R-:W-:-:S07]  /*03d0*/  MOV R6, 0x3f0 ;  /* 0x000003f000067802 */ /* 0x000fce0000000f00 */
[----:B------:R-:W-:Y:S05]  /*03e0*/  CALL.REL.NOINC `($__internal_1_$__cuda_sm3x_div_rn_noftz_f32_slowpath) ;  /* 0x0000002800107944 */ /* 0x000fea0003c00000 */
.L_x_9:
[----:B------:R-:W-:Y:S05]  /*03f0*/  BSYNC.RECONVERGENT B3 ;  /* 0x0000000000037941 */ /* 0x000fea0003800200 */
.L_x_8:
[----:B------:R-:W0:Y:S01]  /*0400*/  MUFU.RCP R3, R4 ;  /* 0x0000000400037308 */ /* 0x000e220000001000 */
[----:B------:R-:W-:Y:S07]  /*0410*/  BSSY.RECONVERGENT B3, `(.L_x_10) ;  /* 0x000000d000037945 */ /* 0x000fee0003800200 */
[----:B------:R-:W1:Y:S01]  /*0420*/  FCHK P0, R2, R4 ;  /* 0x0000000402007302 */ /* 0x000e620000000000 */
[----:B0-----:R-:W-:-:S04]  /*0430*/  FFMA R6, R3, -R4, 1 ;  /* 0x3f80000003067423 */ /* 0x001fc80000000804 */
[----:B------:R-:W-:Y:S01]  /*0440*/  FFMA R12, R3, R6, R3 ;  /* 0x00000006030c7223 */ /* 0x000fe20000000003 */
[----:B------:R-:W-:-:S03]  /*0450*/  MOV R3, R0 ;  /* 0x0000000000037202 */ /* 0x000fc60000000f00 */
        /* <DEDUP_REMOVED lines=8> */
.L_x_11:
[----:B------:R-:W-:Y:S05]  /*04e0*/  BSYNC.RECONVERGENT B3 ;  /* 0x0000000000037941 */ /* 0x000fea0003800200 */
.L_x_10:
[----:B------:R-:W-:-:S07]  /*04f0*/  MOV R2, R0 ;  /* 0x0000000000027202 */ /* 0x000fce0000000f00 */
.L_x_7:
[----:B------:R-:W-:Y:S05]  /*0500*/  BSYNC.RECONVERGENT B2 ;  /* 0x0000000000027941 */ /* 0x000fea0003800200 */
.L_x_6:
[----:B------:R-:W-:Y:S01]  /*0510*/  FSETP.GEU.AND P0, PT, R5, 50, PT ;  /* 0x424800000500780b */ /* 0x000fe20003f0e000 */
[----:B------:R-:W-:-:S12]  /*0520*/  BSSY.RECONVERGENT B2, `(.L_x_12) ;  /* 0x0000023000027945 */ /* 0x000fd80003800200 */
[----:B------:R-:W-:Y:S05]  /*0530*/  @P0 BRA `(.L_x_13) ;  /* 0x0000000000840947 */ /* 0x000fea0003800000 */
[----:B------:R-:W-:Y:S01]  /*0540*/  HFMA2 R7, -RZ, RZ, 1.1591796875, -112.625 ;  /* 0x3ca3d70aff077431 */ /* 0x000fe200000001ff */
[----:B------:R-:W-:Y:S01]  /*0550*/  MOV R0, 0x42480000 ;  /* 0x4248000000007802 */ /* 0x000fe20000000f00 */
[-C--:B------:R-:W-:Y:S01]  /*0560*/  FMUL R23, R3, R5.reuse ;  /* 0x0000000503177220 */ /* 0x080fe20000400000 */
[----:B------:R-:W-:Y:S01]  /*0570*/  BSSY.RECONVERGENT B3, `(.L_x_14) ;  /* 0x000000c000037945 */ /* 0x000fe20003800200 */
[----:B------:R-:W-:Y:S02]  /*0580*/  FMUL R2, R2, R5 ;  /* 0x0000000502027220 */ /* 0x000fe40000400000 */
[----:B------:R-:W0:Y:S01]  /*0590*/  FCHK P0, R23, 50 ;  /* 0x4248000017007902 */ /* 0x000e220000000000 */
[----:B------:R-:W-:-:S04]  /*05a0*/  FFMA R0, R7, -R0, 1 ;  /* 0x3f80000007007423 */ /* 0x000fc80000000800 */
[----:B------:R-:W-:-:S04]  /*05b0*/  FFMA R0, R0, R7, 0.019999999552965164185 ;  /* 0x3ca3d70a00007423 */ /* 0x000fc80000000007 */
[----:B------:R-:W-:-:S04]  /*05c0*/  FFMA R3, R23, R0, RZ ;  /* 0x0000000017037223 */ /* 0x000fc800000000ff */
[----:B------:R-:W-:-:S04]  /*05d0*/  FFMA R4, R3, -50, R23 ;  /* 0xc248000003047823 */ /* 0x000fc80000000017 */
[----:B------:R-:W-:Y:S01]  /*05e0*/  FFMA R0, R0, R4, R3 ;  /* 0x0000000400007223 */ /* 0x000fe20000000003 */
[----:B0-----:R-:W-:Y:S06]  /*05f0*/  @!P0 BRA `(.L_x_15) ;  /* 0x00000000000c8947 */ /* 0x001fec0003800000 */
[----:B------:R-:W-:Y:S02]  /*0600*/  MOV R26, 0x42480000 ;  /* 0x42480000001a7802 */ /* 0x000fe40000000f00 */
[----:B------:R-:W-:-:S07]  /*0610*/  MOV R6, 0x630 ;  /* 0x0000063000067802 */ /* 0x000fce0000000f00 */
[----:B------:R-:W-:Y:S05]  /*0620*/  CALL.REL.NOINC `($__internal_1_$__cuda_sm3x_div_rn_noftz_f32_slowpath) ;  /* 0x0000002400807944 */ /* 0x000fea0003c00000 */
.L_x_15:
[----:B------:R-:W-:Y:S05]  /*0630*/  BSYNC.RECONVERGENT B3 ;  /* 0x0000000000037941 */ /* 0x000fea0003800200 */
.L_x_14:
[----:B------:R-:W-:Y:S02]  /*0640*/  HFMA2 R4, -RZ, RZ, 3.140625, 0 ;  /* 0x42480000ff047431 */ /* 0x000fe400000001ff */
[----:B------:R-:W-:Y:S01]  /*0650*/  IMAD.MOV.U32 R3, RZ, RZ, 0x3ca3d70a ;  /* 0x3ca3d70aff037424 */ /* 0x000fe200078e00ff */
[----:B------:R-:W0:Y:S01]  /*0660*/  FCHK P0, R2, 50 ;  /* 0x4248000002007902 */ /* 0x000e220000000000 */
[----:B------:R-:W-:Y:S02]  /*0670*/  BSSY.RECONVERGENT B3, `(.L_x_16) ;  /* 0x000000c000037945 */ /* 0x000fe40003800200 */
[----:B------:R-:W-:-:S04]  /*0680*/  FFMA R4, R3, -R4, 1 ;  /* 0x3f80000003047423 */ /* 0x000fc80000000804 */
[----:B------:R-:W-:Y:S01]  /*0690*/  FFMA R6, R4, R3, 0.019999999552965164185 ;  /* 0x3ca3d70a04067423 */ /* 0x000fe20000000003 */
[----:B------:R-:W-:-:S03]  /*06a0*/  MOV R3, R0 ;  /* 0x0000000000037202 */ /* 0x000fc60000000f00 */
[----:B------:R-:W-:-:S04]  /*06b0*/  FFMA R5, R2, R6, RZ ;  /* 0x0000000602057223 */ /* 0x000fc800000000ff */
[----:B------:R-:W-:-:S04]  /*06c0*/  FFMA R4, R5, -50, R2 ;  /* 0xc248000005047823 */ /* 0x000fc80000000002 */
[----:B------:R-:W-:Y:S01]  /*06d0*/  FFMA R0, R6, R4, R5 ;  /* 0x0000000406007223 */ /* 0x000fe20000000005 */
[----:B0-----:R-:W-:Y:S06]  /*06e0*/  @!P0 BRA `(.L_x_17) ;  /* 0x0000000000108947 */ /* 0x001fec0003800000 */
[----:B------:R-:W-:Y:S02]  /*06f0*/  MOV R23, R2 ;  /* 0x0000000200177202 */ /* 0x000fe40000000f00 */
[----:B------:R-:W-:Y:S02]  /*0700*/  MOV R26, 0x42480000 ;  /* 0x42480000001a7802 */ /* 0x000fe40000000f00 */
[----:B------:R-:W-:-:S07]  /*0710*/  MOV R6, 0x730 ;  /* 0x0000073000067802 */ /* 0x000fce0000000f00 */
[----:B------:R-:W-:Y:S05]  /*0720*/  CALL.REL.NOINC `($__internal_1_$__cuda_sm3x_div_rn_noftz_f32_slowpath) ;  /* 0x0000002400407944 */ /* 0x000fea0003c00000 */
.L_x_17:
[----:B------:R-:W-:Y:S05]  /*0730*/  BSYNC.RECONVERGENT B3 ;  /* 0x0000000000037941 */ /* 0x000fea0003800200 */
.L_x_16:
[----:B------:R-:W-:-:S07]  /*0740*/  MOV R2, R0 ;  /* 0x0000000000027202 */ /* 0x000fce0000000f00 */
.L_x_13:
[----:B------:R-:W-:Y:S05]  /*0750*/  BSYNC.RECONVERGENT B2 ;  /* 0x0000000000027941 */ /* 0x000fea0003800200 */
.L_x_12:
[----:B------:R-:W0:Y:S01]  /*0760*/  LDC.64 R4, c[0x0][0x3a0] ;  /* 0x0000e800ff047b82 */ /* 0x000e220000000a00 */
[----:B------:R-:W1:Y:S01]  /*0770*/  LDCU UR6, c[0x0][0x380] ;  /* 0x00007000ff0677ac */ /* 0x000e620008000800 */
[----:B0-----:R-:W-:-:S05]  /*0780*/  IMAD.WIDE R8, R8, 0x8, R4 ;  /* 0x0000000808087825 */ /* 0x001fca00078e0204 */
[----:B------:R0:W5:Y:S01]  /*0790*/  LDG.E.64 R12, desc[UR12][R8.64] ;  /* 0x0000000c080c7981 */ /* 0x000162000c1e1b00 */
[----:B-1----:R-:W-:Y:S01]  /*07a0*/  UISETP.GE.AND UP0, UPT, UR6, 0x1, UPT ;  /* 0x000000010600788c */ /* 0x002fe2000bf06270 */
[----:B------:R-:W-:-:S08]  /*07b0*/  CS2R R24, SRZ ;  /* 0x0000000000187805 */ /* 0x000fd0000001ff00 */
[----:B0-----:R-:W-:Y:S05]  /*07c0*/  BRA.U !UP0, `(.L_x_18) ;  /* 0x0000001508607547 */ /* 0x001fea000b800000 */
[----:B------:R-:W-:Y:S01]  /*07d0*/  UISETP.NE.AND UP0, UPT, UR6, 0x1, UPT ;  /* 0x000000010600788c */ /* 0x000fe2000bf05270 */
[----:B------:R-:W-:Y:S01]  /*07e0*/  CS2R R24, SRZ ;  /* 0x0000000000187805 */ /* 0x000fe2000001ff00 */
[----:B------:R-:W-:Y:S01]  /*07f0*/  UMOV UR4, URZ ;  /* 0x000000ff00047c82 */ /* 0x000fe20008000000 */
[----:B------:R-:W-:-:S06]  /*0800*/  UMOV UR5, URZ ;  /* 0x000000ff00057c82 */ /* 0x000fcc0008000000 */
[----:B------:R-:W-:Y:S05]  /*0810*/  BRA.U !UP0, `(.L_x_19) ;  /* 0x0000000d08747547 */ /* 0x000fea000b800000 */
[----:B------:R-:W0:Y:S01]  /*0820*/  LDCU.64 UR8, c[0x0][0x3a0] ;  /* 0x00007400ff0877ac */ /* 0x000e220008000a00 */
[----:B------:R-:W-:Y:S01]  /*0830*/  HFMA2 R25, -RZ, RZ, 0, 0 ;  /* 0x00000000ff197431 */ /* 0x000fe200000001ff */
[----:B------:R-:W1:Y:S01]  /*0840*/  LDCU.64 UR10, c[0x0][0x398] ;  /* 0x00007300ff0a77ac */ /* 0x000e620008000a00 */
[----:B------:R-:W-:Y:S02]  /*0850*/  ULOP3.LUT UR4, UR6, 0x7ffffffe, URZ, 0xc0, !UPT ;  /* 0x7ffffffe06047892 */ /* 0x000fe4000f8ec0ff */
[----:B0-----:R-:W-:Y:S02]  /*0860*/  UIADD3 UR7, UP0, UPT, UR8, 0x8, URZ ;  /* 0x0000000808077890 */ /* 0x001fe4000ff1e0ff */
[----:B-1----:R-:W-:Y:S02]  /*0870*/  UIADD3 UR5, UP1, UPT, UR10, 0x8, URZ ;  /* 0x000000080a057890 */ /* 0x002fe4000ff3e0ff */
[----:B------:R-:W-:Y:S02]  /*0880*/  UIADD3.X UR8, UPT, UPT, URZ, UR9, URZ, UP0, !UPT ;  /* 0x00000009ff087290 */ /* 0x000fe400087fe4ff */
[----:B------:R-:W-:Y:S01]  /*0890*/  MOV R16, UR7 ;  /* 0x0000000700107c02 */ /* 0x000fe20008000f00 */
[----:B------:R-:W-:Y:S01]  /*08a0*/  UIADD3.X UR6, UPT, UPT, URZ, UR11, URZ, UP1, !UPT ;  /* 0x0000000bff067290 */ /* 0x000fe20008ffe4ff */
[----:B------:R-:W-:Y:S01]  /*08b0*/  MOV R14, UR5 ;  /* 0x00000005000e7c02 */ /* 0x000fe20008000f00 */
[----:B------:R-:W-:Y:S01]  /*08c0*/  UIADD3 UR9, UPT, UPT, -UR4, URZ, URZ ;  /* 0x000000ff04097290 */ /* 0x000fe2000fffe1ff */
[----:B------:R-:W-:-:S03]  /*08d0*/  MOV R17, UR8 ;  /* 0x0000000800117c02 */ /* 0x000fc60008000f00 */
[----:B------:R-:W-:-:S08]  /*08e0*/  MOV R15, UR6 ;  /* 0x00000006000f7c02 */ /* 0x000fd00008000f00 */
.L_x_54:
[----:B------:R-:W2:Y:S01]  /*08f0*/  LDG.E.64 R6, desc[UR12][R14.64+-0x8] ;  /* 0xfffff80c0e067981 */ /* 0x000ea2000c1e1b00 */
[----:B------:R-:W-:Y:S01]  /*0900*/  UIADD3 UR9, UPT, UPT, UR9, 0x2, URZ ;  /* 0x0000000209097890 */ /* 0x000fe2000fffe0ff */
[----:B------:R-:W-:Y:S04]  /*0910*/  BSSY.RECONVERGENT B2, `(.L_x_20) ;  /* 0x0000062000027945 */ /* 0x000fe80003800200 */
[----:B------:R-:W-:Y:S01]  /*0920*/  BSSY.RELIABLE B0, `(.L_x_21) ;  /* 0x000000a000007945 */ /* 0x000fe20003800100 */
[----:B------:R-:W-:Y:S01]  /*0930*/  UISETP.NE.AND UP0, UPT, UR9, URZ, UPT ;  /* 0x000000ff0900728c */ /* 0x000fe2000bf05270 */
[----:B--2---:R-:W-:-:S04]  /*0940*/  FSETP.NEU.AND P0, PT, R11, R7, PT ;  /* 0x000000070b00720b */ /* 0x004fc80003f0d000 */
[----:B------:R-:W-:-:S13]  /*0950*/  FSETP.NEU.OR P0, PT, R10, R6, P0 ;  /* 0x000000060a00720b */ /* 0x000fda000070d400 */
[----:B------:R-:W-:Y:S05]  /*0960*/  @P0 BRA `(.L_x_22) ;  /* 0x0000000000140947 */ /* 0x000fea0003800000 */
[----:B------:R-:W2:Y:S02]  /*0970*/  LDG.E.64 R4, desc[UR12][R16.64+-0x8] ;  /* 0xfffff80c10047981 */ /* 0x000ea4000c1e1b00 */
[----:B--2--5:R-:W-:Y:S02]  /*0980*/  FSETP.NEU.AND P0, PT, R13, R5, PT ;  /* 0x000000050d00720b */ /* 0x024fe40003f0d000 */
[----:B------:R-:W-:-:S13]  /*0990*/  FSETP.EQ.AND P1, PT, R12, R4, PT ;  /* 0x000000040c00720b */ /* 0x000fda0003f22000 */
[----:B------:R-:W-:Y:S05]  /*09a0*/  @!P0 BREAK.RELIABLE P1, B0 ;  /* 0x0000000000008942 */ /* 0x000fea0000800100 */
[----:B------:R-:W-:Y:S05]  /*09b0*/  @!P0 BRA P1, `(.L_x_23) ;  /* 0x00000004005c8947 */ /* 0x000fea0000800000 */
.L_x_22:
[----:B------:R-:W-:Y:S05]  /*09c0*/  BSYNC.RELIABLE B0 ;  /* 0x0000000000007941 */ /* 0x000fea0003800100 */
.L_x_21:
[----:B------:R-:W-:Y:S01]  /*09d0*/  FADD R5, R11, -R7 ;  /* 0x800000070b057221 */ /* 0x000fe20000000000 */
[----:B------:R-:W-:Y:S01]  /*09e0*/  FADD R4, R10, -R6 ;  /* 0x800000060a047221 */ /* 0x000fe20000000000 */
[----:B------:R-:W-:Y:S02]  /*09f0*/  BSSY.RECONVERGENT B0, `(.L_x_24) ;  /* 0x000000e000007945 */ /* 0x000fe40003800200 */
[----:B------:R-:W-:-:S04]  /*0a00*/  FMUL R7, R5, R5 ;  /* 0x0000000505077220 */ /* 0x000fc80000400000 */
[----:B------:R-:W-:-:S04]  /*0a10*/  FFMA R6, R4, R4, R7 ;  /* 0x0000000404067223 */ /* 0x000fc80000000007 */
[----:B------:R0:W1:Y:S01]  /*0a20*/  MUFU.RSQ R7, R6 ;  /* 0x0000000600077308 */ /* 0x0000620000001400 */
[----:B------:R-:W-:-:S04]  /*0a30*/  IADD3 R0, PT, PT, R6, -0xd000000, RZ ;  /* 0xf300000006007810 */ /* 0x000fc80007ffe0ff */
[----:B------:R-:W-:-:S13]  /*0a40*/  ISETP.GT.U32.AND P0, PT, R0, 0x727fffff, PT ;  /* 0x727fffff0000780c */ /* 0x000fda0003f04070 */
[----:B01----:R-:W-:Y:S05]  /*0a50*/  @!P0 BRA `(.L_x_25) ;  /* 0x00000000000c8947 */ /* 0x003fea0003800000 */
[----:B------:R-:W-:-:S07]  /*0a60*/  MOV R0, 0xa80 ;  /* 0x00000a8000007802 */ /* 0x000fce0000000f00 */
[----:B-----5:R-:W-:Y:S05]  /*0a70*/  CALL.REL.NOINC `($__internal_0_$__cuda_sm20_sqrt_rn_f32_slowpath) ;  /* 0x0000002000107944 */ /* 0x020fea0003c00000 */
[----:B------:R-:W-:Y:S05]  /*0a80*/  BRA `(.L_x_26) ;  /* 0x0000000000107947 */ /* 0x000fea0003800000 */
.L_x_25:
[----:B------:R-:W-:Y:S01]  /*0a90*/  FMUL.FTZ R26, R6, R7 ;  /* 0x00000007061a7220 */ /* 0x000fe20000410000 */
[----:B------:R-:W-:-:S03]  /*0aa0*/  FMUL.FTZ R0, R7, 0.5 ;  /* 0x3f00000007007820 */ /* 0x000fc60000410000 */
[----:B------:R-:W-:-:S04]  /*0ab0*/  FFMA R7, -R26, R26, R6 ;  /* 0x0000001a1a077223 */ /* 0x000fc80000000106 */
[----:B------:R-:W-:-:S07]  /*0ac0*/  FFMA R26, R7, R0, R26 ;  /* 0x00000000071a7223 */ /* 0x000fce000000001a */
.L_x_26:
[----:B------:R-:W-:Y:S05]  /*0ad0*/  BSYNC.RECONVERGENT B0 ;  /* 0x0000000000007941 */ /* 0x000fea0003800200 */
.L_x_24:
[----:B------:R-:W-:-:S13]  /*0ae0*/  FSETP.GEU.AND P0, PT, R26, 6, PT ;  /* 0x40c000001a00780b */ /* 0x000fda0003f0e000 */
[----:B------:R-:W-:Y:S05]  /*0af0*/  @P0 BRA `(.L_x_23) ;  /* 0x00000004000c0947 */ /* 0x000fea0003800000 */
        /* <DEDUP_REMOVED lines=13> */
[----:B------:R-:W-:-:S07]  /*0bd0*/  MOV R6, 0xbf0 ;  /* 0x00000bf000067802 */ /* 0x000fce0000000f00 */
[----:B-----5:R-:W-:Y:S05]  /*0be0*/  CALL.REL.NOINC `($__internal_1_$__cuda_sm3x_div_rn_noftz_f32_slowpath) ;  /* 0x0000002000107944 */ /* 0x020fea0003c00000 */
.L_x_30:
[----:B------:R-:W-:Y:S05]  /*0bf0*/  BSYNC.RECONVERGENT B4 ;  /* 0x0000000000047941 */ /* 0x000fea0003800200 */
.L_x_29:
[----:B------:R-:W0:Y:S01]  /*0c00*/  MUFU.RCP R7, R26 ;  /* 0x0000001a00077308 */ /* 0x000e220000001000 */
[----:B------:R-:W-:Y:S07]  /*0c10*/  BSSY.RECONVERGENT B4, `(.L_x_31) ;  /* 0x000000c000047945 */ /* 0x000fee0003800200 */
[----:B------:R-:W1:Y:S01]  /*0c20*/  FCHK P0, R5, R26 ;  /* 0x0000001a05007302 */ /* 0x000e620000000000 */
[----:B0-----:R-:W-:-:S04]  /*0c30*/  FFMA R4, R7, -R26, 1 ;  /* 0x3f80000007047423 */ /* 0x001fc8000000081a */
[----:B------:R-:W-:Y:S01]  /*0c40*/  FFMA R19, R7, R4, R7 ;  /* 0x0000000407137223 */ /* 0x000fe20000000007 */
[----:B------:R-:W-:-:S03]  /*0c50*/  IMAD.MOV.U32 R4, RZ, RZ, R0 ;  /* 0x000000ffff047224 */ /* 0x000fc600078e0000 */
[----:B------:R-:W-:-:S04]  /*0c60*/  FFMA R6, R5, R19, RZ ;  /* 0x0000001305067223 */ /* 0x000fc800000000ff */
[----:B------:R-:W-:-:S04]  /*0c70*/  FFMA R7, R6, -R26, R5 ;  /* 0x8000001a06077223 */ /* 0x000fc80000000005 */
[----:B------:R-:W-:Y:S01]  /*0c80*/  FFMA R0, R19, R7, R6 ;  /* 0x0000000713007223 */ /* 0x000fe20000000006 */
[----:B-1----:R-:W-:Y:S06]  /*0c90*/  @!P0 BRA `(.L_x_32) ;  /* 0x00000000000c8947 */ /* 0x002fec0003800000 */
[----:B------:R-:W-:Y:S02]  /*0ca0*/  MOV R23, R5 ;  /* 0x0000000500177202 */ /* 0x000fe40000000f00 */
[----:B------:R-:W-:-:S07]  /*0cb0*/  MOV R6, 0xcd0 ;  /* 0x00000cd000067802 */ /* 0x000fce0000000f00 */
[----:B-----5:R-:W-:Y:S05]  /*0cc0*/  CALL.REL.NOINC `($__internal_1_$__cuda_sm3x_div_rn_noftz_f32_slowpath) ;  /* 0x0000001c00d87944 */ /* 0x020fea0003c00000 */
.L_x_32:
[----:B------:R-:W-:Y:S05]  /*0cd0*/  BSYNC.RECONVERGENT B4 ;  /* 0x0000000000047941 */ /* 0x000fea0003800200 */
.L_x_31:
[----:B------:R-:W-:-:S07]  /*0ce0*/  MOV R5, R0 ;  /* 0x0000000000057202 */ /* 0x000fce0000000f00 */
.L_x_28:
[----:B------:R-:W-:Y:S05]  /*0cf0*/  BSYNC.RECONVERGENT B3 ;  /* 0x0000000000037941 */ /* 0x000fea0003800200 */
.L_x_27:
[----:B------:R-:W-:Y:S02]  /*0d00*/  HFMA2 R7, -RZ, RZ, 1.541015625, -0.052093505859375 ;  /* 0x3e2aaaabff077431 */ /* 0x000fe400000001ff */
[----:B------:R-:W-:Y:S01]  /*0d10*/  FADD R26, -R26, 6 ;  /* 0x40c000001a1a7421 */ /* 0x000fe20000000100 */
[----:B------:R-:W-:Y:S01]  /*0d20*/  MOV R0, 0x40c00000 ;  /* 0x40c0000000007802 */ /* 0x000fe20000000f00 */
[----:B------:R-:W-:Y:S02]  /*0d30*/  BSSY.RECONVERGENT B3, `(.L_x_33) ;  /* 0x000000e000037945 */ /* 0x000fe40003800200 */
[C---:B------:R-:W-:Y:S01]  /*0d40*/  FMUL R23, R26.reuse, R4 ;  /* 0x000000041a177220 */ /* 0x040fe20000400000 */
[----:B------:R-:W-:-:S03]  /*0d50*/  FMUL R5, R26, R5 ;  /* 0x000000051a057220 */ /* 0x000fc60000400000 */
[----:B------:R-:W0:Y:S01]  /*0d60*/  FCHK P0, R23, 6 ;  /* 0x40c0000017007902 */ /* 0x000e220000000000 */
[----:B------:R-:W-:-:S04]  /*0d70*/  FFMA R0, R7, -R0, 1 ;  /* 0x3f80000007007423 */ /* 0x000fc80000000800 */
[----:B------:R-:W-:-:S04]  /*0d80*/  FFMA R0, R0, R7, 0.16666667163372039795 ;  /* 0x3e2aaaab00007423 */ /* 0x000fc80000000007 */
[----:B------:R-:W-:-:S04]  /*0d90*/  FFMA R4, R23, R0, RZ ;  /* 0x0000000017047223 */ /* 0x000fc800000000ff */
[----:B------:R-:W-:-:S04]  /*0da0*/  FFMA R7, R4, -6, R23 ;  /* 0xc0c0000004077823 */ /* 0x000fc80000000017 */
[----:B------:R-:W-:Y:S01]  /*0db0*/  FFMA R4, R0, R7, R4 ;  /* 0x0000000700047223 */ /* 0x000fe20000000004 */
[----:B0-----:R-:W-:Y:S06]  /*0dc0*/  @!P0 BRA `(.L_x_34) ;  /* 0x0000000000108947 */ /* 0x001fec0003800000 */
[----:B------:R-:W-:Y:S02]  /*0dd0*/  MOV R26, 0x40c00000 ;  /* 0x40c00000001a7802 */ /* 0x000fe40000000f00 */
[----:B------:R-:W-:-:S07]  /*0de0*/  MOV R6, 0xe00 ;  /* 0x00000e0000067802 */ /* 0x000fce0000000f00 */
[----:B-----5:R-:W-:Y:S05]  /*0df0*/  CALL.REL.NOINC `($__internal_1_$__cuda_sm3x_div_rn_noftz_f32_slowpath) ;  /* 0x0000001c008c7944 */ /* 0x020fea0003c00000 */
[----:B------:R-:W-:-:S07]  /*0e00*/  MOV R4, R0 ;  /* 0x0000000000047202 */ /* 0x000fce0000000f00 */
.L_x_34:
[----:B------:R-:W-:Y:S05]  /*0e10*/  BSYNC.RECONVERGENT B3 ;  /* 0x0000000000037941 */ /* 0x000fea0003800200 */
.L_x_33:
[----:B------:R-:W-:Y:S01]  /*0e20*/  HFMA2 R0, -RZ, RZ, 1.541015625, -0.052093505859375 ;  /* 0x3e2aaaabff007431 */ /* 0x000fe200000001ff */
[----:B------:R-:W-:Y:S01]  /*0e30*/  MOV R7, 0x40c00000 ;  /* 0x40c0000000077802 */ /* 0x000fe20000000f00 */
[----:B------:R-:W0:Y:S01]  /*0e40*/  FCHK P0, R5, 6 ;  /* 0x40c0000005007902 */ /* 0x000e220000000000 */
[----:B------:R-:W-:Y:S03]  /*0e50*/  BSSY.RECONVERGENT B3, `(.L_x_35) ;  /* 0x000000b000037945 */ /* 0x000fe60003800200 */
[----:B------:R-:W-:-:S04]  /*0e60*/  FFMA R7, R0, -R7, 1 ;  /* 0x3f80000000077423 */ /* 0x000fc80000000807 */
[----:B------:R-:W-:-:S04]  /*0e70*/  FFMA R19, R7, R0, 0.16666667163372039795 ;  /* 0x3e2aaaab07137423 */ /* 0x000fc80000000000 */
[----:B------:R-:W-:-:S04]  /*0e80*/  FFMA R0, R5, R19, RZ ;  /* 0x0000001305007223 */ /* 0x000fc800000000ff */
[----:B------:R-:W-:-:S04]  /*0e90*/  FFMA R7, R0, -6, R5 ;  /* 0xc0c0000000077823 */ /* 0x000fc80000000005 */
[----:B------:R-:W-:Y:S01]  /*0ea0*/  FFMA R0, R19, R7, R0 ;  /* 0x0000000713007223 */ /* 0x000fe20000000000 */
[----:B0-----:R-:W-:Y:S06]  /*0eb0*/  @!P0 BRA `(.L_x_36) ;  /* 0x0000000000108947 */ /* 0x001fec0003800000 */
[----:B------:R-:W-:Y:S02]  /*0ec0*/  MOV R23, R5 ;  /* 0x0000000500177202 */ /* 0x000fe40000000f00 */
[----:B------:R-:W-:Y:S02]  /*0ed0*/  MOV R26, 0x40c00000 ;  /* 0x40c00000001a7802 */ /* 0x000fe40000000f00 */
[----:B------:R-:W-:-:S07]  /*0ee0*/  MOV R6, 0xf00 ;  /* 0x00000f0000067802 */ /* 0x000fce0000000f00 */
[----:B-----5:R-:W-:Y:S05]  /*0ef0*/  CALL.REL.NOINC `($__internal_1_$__cuda_sm3x_div_rn_noftz_f32_slowpath) ;  /* 0x0000001c004c7944 */ /* 0x020fea0003c00000 */
.L_x_36:
[----:B------:R-:W-:Y:S05]  /*0f00*/  BSYNC.RECONVERGENT B3 ;  /* 0x0000000000037941 */ /* 0x000fea0003800200 */
.L_x_35:
[----:B------:R-:W-:Y:S01]  /*0f10*/  FADD R25, R25, R4 ;  /* 0x0000000419197221 */ /* 0x000fe20000000000 */
[----:B------:R-:W-:-:S07]  /*0f20*/  FADD R24, R24, R0 ;  /* 0x0000000018187221 */ /* 0x000fce0000000000 */
.L_x_23:
[----:B------:R-:W-:Y:S05]  /*0f30*/  BSYNC.RECONVERGENT B2 ;  /* 0x0000000000027941 */ /* 0x000fea0003800200 */
.L_x_20:
[----:B------:R-:W-:Y:S05]  /*0f40*/  WARPSYNC.ALL ;  /* 0x0000000000007948 */ /* 0x000fea0003800000 */
[----:B------:R-:W2:Y:S01]  /*0f50*/  LDG.E.64 R6, desc[UR12][R14.64] ;  /* 0x0000000c0e067981 */ /* 0x000ea2000c1e1b00 */
[----:B------:R-:W-:Y:S04]  /*0f60*/  BSSY.RECONVERGENT B2, `(.L_x_37) ;  /* 0x0000061000027945 */ /* 0x000fe80003800200 */
[----:B------:R-:W-:Y:S01]  /*0f70*/  BSSY.RELIABLE B0, `(.L_x_38) ;  /* 0x0000009000007945 */ /* 0x000fe20003800100 */
        /* <DEDUP_REMOVED lines=8> */
.L_x_39:
[----:B------:R-:W-:Y:S05]  /*1000*/  BSYNC.RELIABLE B0 ;  /* 0x0000000000007941 */ /* 0x000fea0003800100 */
.L_x_38:
        /* <DEDUP_REMOVED lines=12> */
.L_x_42:
[----:B------:R-:W-:Y:S01]  /*10d0*/  FMUL.FTZ R26, R6, R7 ;  /* 0x00000007061a7220 */ /* 0x000fe20000410000 */
[----:B------:R-:W-:-:S03]  /*10e0*/  FMUL.FTZ R0, R7, 0.5 ;  /* 0x3f00000007007820 */ /* 0x000fc60000410000 */
[----:B------:R-:W-:-:S04]  /*10f0*/  FFMA R7, -R26, R26, R6 ;  /* 0x0000001a1a077223 */ /* 0x000fc80000000106 */
[----:B------:R-:W-:-:S07]  /*1100*/  FFMA R26, R7, R0, R26 ;  /* 0x00000000071a7223 */ /* 0x000fce000000001a */
.L_x_43:
[----:B------:R-:W-:Y:S05]  /*1110*/  BSYNC.RECONVERGENT B0 ;  /* 0x0000000000007941 */ /* 0x000fea0003800200 */
.L_x_41:
        /* <DEDUP_REMOVED lines=17> */
.L_x_47:
[----:B------:R-:W-:Y:S05]  /*1230*/  BSYNC.RECONVERGENT B4 ;  /* 0x0000000000047941 */ /* 0x000fea0003800200 */
.L_x_46:
        /* <DEDUP_REMOVED lines=13> */
.L_x_49:
[----:B------:R-:W-:Y:S05]  /*1310*/  BSYNC.RECONVERGENT B4 ;  /* 0x0000000000047941 */ /* 0x000fea0003800200 */
.L_x_48:
[----:B------:R-:W-:-:S07]  /*1320*/  MOV R5, R0 ;  /* 0x0000000000057202 */ /* 0x000fce0000000f00 */
.L_x_45:
[----:B------:R-:W-:Y:S05]  /*1330*/  BSYNC.RECONVERGENT B3 ;  /* 0x0000000000037941 */ /* 0x000fea0003800200 */
.L_x_44:
        /* <DEDUP_REMOVED lines=17> */
.L_x_51:
[----:B------:R-:W-:Y:S05]  /*1450*/  BSYNC.RECONVERGENT B3 ;  /* 0x0000000000037941 */ /* 0x000fea0003800200 */
.L_x_50:
        /* <DEDUP_REMOVED lines=14> */
.L_x_53:
[----:B------:R-:W-:Y:S05]  /*1540*/  BSYNC.RECONVERGENT B3 ;  /* 0x0000000000037941 */ /* 0x000fea0003800200 */
.L_x_52:
[----:B------:R-:W-:Y:S01]  /*1550*/  FADD R25, R25, R4 ;  /* 0x0000000419197221 */ /* 0x000fe20000000000 */
[----:B------:R-:W-:-:S07]  /*1560*/  FADD R24, R24, R0 ;  /* 0x0000000018187221 */ /* 0x000fce0000000000 */
.L_x_40:
[----:B------:R-:W-:Y:S05]  /*1570*/  BSYNC.RECONVERGENT B2 ;  /* 0x0000000000027941 */ /* 0x000fea0003800200 */
.L_x_37:
[----:B------:R-:W-:Y:S05]  /*1580*/  WARPSYNC.ALL ;  /* 0x0000000000007948 */ /* 0x000fea0003800000 */
[----:B------:R-:W-:Y:S02]  /*1590*/  IADD3 R16, P0, PT, R16, 0x10, RZ ;  /* 0x0000001010107810 */ /* 0x000fe40007f1e0ff */
[----:B------:R-:W-:Y:S02]  /*15a0*/  IADD3 R14, P1, PT, R14, 0x10, RZ ;  /* 0x000000100e0e7810 */ /* 0x000fe40007f3e0ff */
[----:B------:R-:W-:Y:S02]  /*15b0*/  IADD3.X R17, PT, PT, RZ, R17, RZ, P0, !PT ;  /* 0x00000011ff117210 */ /* 0x000fe400007fe4ff */
[----:B------:R-:W-:Y:S01]  /*15c0*/  IADD3.X R15, PT, PT, RZ, R15, RZ, P1, !PT ;  /* 0x0000000fff0f7210 */ /* 0x000fe20000ffe4ff */
[----:B------:R-:W-:Y:S08]  /*15d0*/  BRA.U UP0, `(.L_x_54) ;  /* 0xfffffff100c47547 */ /* 0x000ff0000b83ffff */
[----:B------:R-:W-:-:S05]  /*15e0*/  UMOV UR5, URZ ;  /* 0x000000ff00057c82 */ /* 0x000fca0008000000 */
.L_x_19:
[----:B------:R-:W0:Y:S02]  /*15f0*/  LDCU UR6, c[0x0][0x380] ;  /* 0x00007000ff0677ac */ /* 0x000e240008000800 */
[----:B0-----:R-:W-:-:S04]  /*1600*/  ULOP3.LUT UR6, UR6, 0x1, URZ, 0xc0, !UPT ;  /* 0x0000000106067892 */ /* 0x001fc8000f8ec0ff */
[----:B------:R-:W-:-:S09]  /*1610*/  UISETP.NE.U32.AND UP0, UPT, UR6, 0x1, UPT ;  /* 0x000000010600788c */ /* 0x000fd2000bf05070 */
[----:B------:R-:W-:Y:S05]  /*1620*/  BRA.U UP0, `(.L_x_18) ;  /* 0x0000000500c87547 */ /* 0x000fea000b800000 */
[----:B------:R-:W0:Y:S01]  /*1630*/  LDCU.64 UR8, c[0x0][0x398] ;  /* 0x00007300ff0877ac */ /* 0x000e220008000a00 */
[----:B------:R-:W-:Y:S02]  /*1640*/  USHF.L.U32 UR6, UR4, 0x3, URZ ;  /* 0x0000000304067899 */ /* 0x000fe400080006ff */
[----:B------:R-:W-:Y:S02]  /*1650*/  USHF.L.U64.HI UR7, UR4, 0x3, UR5 ;  /* 0x0000000304077899 */ /* 0x000fe40008010205 */
[----:B0-----:R-:W-:-:S04]  /*1660*/  UIADD3 UR4, UP0, UPT, UR6, UR8, URZ ;  /* 0x0000000806047290 */ /* 0x001fc8000ff1e0ff */
[----:B------:R-:W-:Y:S02]  /*1670*/  UIADD3.X UR5, UPT, UPT, UR7, UR9, URZ, UP0, !UPT ;  /* 0x0000000907057290 */ /* 0x000fe400087fe4ff */
[----:B------:R-:W-:-:S04]  /*1680*/  IMAD.U32 R4, RZ, RZ, UR4 ;  /* 0x00000004ff047e24 */ /* 0x000fc8000f8e00ff */
[----:B------:R-:W-:-:S05]  /*1690*/  MOV R5, UR5 ;  /* 0x0000000500057c02 */ /* 0x000fca0008000f00 */
[----:B------:R-:W2:Y:S01]  /*16a0*/  LDG.E.64 R6, desc[UR12][R4.64] ;  /* 0x0000000c04067981 */ /* 0x000ea2000c1e1b00 */
[----:B------:R-:W0:Y:S01]  /*16b0*/  LDCU.64 UR4, c[0x0][0x3a0] ;  /* 0x00007400ff0477ac */ /* 0x000e220008000a00 */
[----:B------:R-:W-:Y:S04]  /*16c0*/  BSSY.RECONVERGENT B2, `(.L_x_18) ;  /* 0x0000068000027945 */ /* 0x000fe80003800200 */
[----:B------:R-:W-:Y:S01]  /*16d0*/  BSSY.RELIABLE B0, `(.L_x_55) ;  /* 0x000000d000007945 */ /* 0x000fe20003800100 */
[----:B0-----:R-:W-:-:S04]  /*16e0*/  UIADD3 UR6, UP0, UPT, UR6, UR4, URZ ;  /* 0x0000000406067290 */ /* 0x001fc8000ff1e0ff */
[----:B------:R-:W-:Y:S01]  /*16f0*/  UIADD3.X UR7, UPT, UPT, UR7, UR5, URZ, UP0, !UPT ;  /* 0x0000000507077290 */ /* 0x000fe200087fe4ff */
[----:B--2---:R-:W-:-:S04]  /*1700*/  FSETP.NEU.AND P0, PT, R11, R7, PT ;  /* 0x000000070b00720b */ /* 0x004fc80003f0d000 */
[----:B------:R-:W-:-:S13]  /*1710*/  FSETP.NEU.OR P0, PT, R10, R6, P0 ;  /* 0x000000060a00720b */ /* 0x000fda000070d400 */
[----:B------:R-:W-:Y:S05]  /*1720*/  @P0 BRA `(.L_x_56) ;  /* 0x00000000001c0947 */ /* 0x000fea0003800000 */
[----:B------:R-:W-:Y:S02]  /*1730*/  MOV R4, UR6 ;  /* 0x0000000600047c02 */ /* 0x000fe40008000f00 */
[----:B------:R-:W-:-:S06]  /*1740*/  MOV R5, UR7 ;  /* 0x0000000700057c02 */ /* 0x000fcc0008000f00 */
[----:B------:R-:W2:Y:S02]  /*1750*/  LDG.E.64 R4, desc[UR12][R4.64] ;  /* 0x0000000c04047981 */ /* 0x000ea4000c1e1b00 */
[----:B--2--5:R-:W-:Y:S02]  /*1760*/  FSETP.NEU.AND P0, PT, R13, R5, PT ;  /* 0x000000050d00720b */ /* 0x024fe40003f0d000 */
[----:B------:R-:W-:-:S13]  /*1770*/  FSETP.EQ.AND P1, PT, R12, R4, PT ;  /* 0x000000040c00720b */ /* 0x000fda0003f22000 */
[----:B------:R-:W-:Y:S05]  /*1780*/  @!P0 BREAK.RELIABLE P1, B0 ;  /* 0x0000000000008942 */ /* 0x000fea0000800100 */
[----:B------:R-:W-:Y:S05]  /*1790*/  @!P0 BRA P1, `(.L_x_57) ;  /* 0x0000000400688947 */ /* 0x000fea0000800000 */
.L_x_56:
[----:B------:R-:W-:Y:S05]  /*17a0*/  BSYNC.RELIABLE B0 ;  /* 0x0000000000007941 */ /* 0x000fea0003800100 */
.L_x_55:
        /* <DEDUP_REMOVED lines=11> */
[----:B------:R-:W-:Y:S01]  /*1860*/  MOV R4, R26 ;  /* 0x0000001a00047202 */ /* 0x000fe20000000f00 */
[----:B------:R-:W-:Y:S06]  /*1870*/  BRA `(.L_x_60) ;  /* 0x0000000000107947 */ /* 0x000fec0003800000 */
.L_x_59:
[----:B------:R-:W-:Y:S01]  /*1880*/  FMUL.FTZ R4, R6, R7 ;  /* 0x0000000706047220 */ /* 0x000fe20000410000 */
[----:B------:R-:W-:-:S03]  /*1890*/  FMUL.FTZ R0, R7, 0.5 ;  /* 0x3f00000007007820 */ /* 0x000fc60000410000 */
[----:B------:R-:W-:-:S04]  /*18a0*/  FFMA R7, -R4, R4, R6 ;  /* 0x0000000404077223 */ /* 0x000fc80000000106 */
[----:B------:R-:W-:-:S07]  /*18b0*/  FFMA R4, R7, R0, R4 ;  /* 0x0000000007047223 */ /* 0x000fce0000000004 */
.L_x_60:
[----:B------:R-:W-:Y:S05]  /*18c0*/  BSYNC.RECONVERGENT B0 ;  /* 0x0000000000007941 */ /* 0x000fea0003800200 */
.L_x_58:
        /* <DEDUP_REMOVED lines=17> */
[----:B-----5:R-:W-:Y:S05]  /*19e0*/  CALL.REL.NOINC `($__internal_1_$__cuda_sm3x_div_rn_noftz_f32_slowpath) ;  /* 0x0000001000907944 */ /* 0x020fea0003c00000 */
.L_x_64:
[----:B------:R-:W-:Y:S05]  /*19f0*/  BSYNC.RECONVERGENT B4 ;  /* 0x0000000000047941 */ /* 0x000fea0003800200 */
.L_x_63:
        /* <DEDUP_REMOVED lines=14> */
.L_x_66:
[----:B------:R-:W-:Y:S05]  /*1ae0*/  BSYNC.RECONVERGENT B4 ;  /* 0x0000000000047941 */ /* 0x000fea0003800200 */
.L_x_65:
[----:B------:R-:W-:-:S07]  /*1af0*/  MOV R11, R0 ;  /* 0x00000000000b7202 */ /* 0x000fce0000000f00 */
.L_x_62:
[----:B------:R-:W-:Y:S05]  /*1b00*/  BSYNC.RECONVERGENT B3 ;  /* 0x0000000000037941 */ /* 0x000fea0003800200 */
.L_x_61:
[----:B------:R-:W-:Y:S02]  /*1b10*/  HFMA2 R6, -RZ, RZ, 1.541015625, -0.052093505859375 ;  /* 0x3e2aaaabff067431 */ /* 0x000fe400000001ff */
[----:B------:R-:W-:Y:S01]  /*1b20*/  FADD R0, -R4, 6 ;  /* 0x40c0000004007421 */ /* 0x000fe20000000100 */
[----:B------:R-:W-:Y:S01]  /*1b30*/  IMAD.MOV.U32 R7, RZ, RZ, 0x40c00000 ;  /* 0x40c00000ff077424 */ /* 0x000fe200078e00ff */
        /* <DEDUP_REMOVED lines=14> */
.L_x_68:
[----:B------:R-:W-:Y:S05]  /*1c20*/  BSYNC.RECONVERGENT B3 ;  /* 0x0000000000037941 */ /* 0x000fea0003800200 */
.L_x_67:
        /* <DEDUP_REMOVED lines=14> */
.L_x_70:
[----:B------:R-:W-:Y:S05]  /*1d10*/  BSYNC.RECONVERGENT B3 ;  /* 0x0000000000037941 */ /* 0x000fea0003800200 */
.L_x_69:
[----:B------:R-:W-:Y:S01]  /*1d20*/  FADD R25, R4, R25 ;  /* 0x0000001904197221 */ /* 0x000fe20000000000 */
[----:B------:R-:W-:-:S07]  /*1d30*/  FADD R24, R0, R24 ;  /* 0x0000001800187221 */ /* 0x000fce0000000000 */
.L_x_57:
[----:B------:R-:W-:Y:S05]  /*1d40*/  BSYNC.RECONVERGENT B2 ;  /* 0x0000000000027941 */ /* 0x000fea0003800200 */
.L_x_18:
        /* <DEDUP_REMOVED lines=11> */
.L_x_72:
[----:B------:R-:W-:Y:S01]  /*1e00*/  FMUL.FTZ R4, R6, R5 ;  /* 0x0000000506047220 */ /* 0x000fe20000410000 */
[----:B------:R-:W-:-:S03]  /*1e10*/  FMUL.FTZ R0, R5, 0.5 ;  /* 0x3f00000005007820 */ /* 0x000fc60000410000 */
[----:B------:R-:W-:-:S04]  /*1e20*/  FFMA R5, -R4, R4, R6 ;  /* 0x0000000404057223 */ /* 0x000fc80000000106 */
[----:B------:R-:W-:-:S07]  /*1e30*/  FFMA R4, R5, R0, R4 ;  /* 0x0000000005047223 */ /* 0x000fce0000000004 */
.L_x_73:
[----:B------:R-:W-:Y:S05]  /*1e40*/  BSYNC.RECONVERGENT B0 ;  /* 0x0000000000007941 */ /* 0x000fea0003800200 */
.L_x_71:
[----:B------:R-:W-:Y:S01]  /*1e50*/  FSETP.GT.AND P0, PT, R4, 1, PT ;  /* 0x3f8000000400780b */ /* 0x000fe20003f04000 */
        /* <DEDUP_REMOVED lines=15> */
.L_x_77:
[----:B------:R-:W-:Y:S05]  /*1f50*/  BSYNC.RECONVERGENT B3 ;  /* 0x0000000000037941 */ /* 0x000fea0003800200 */
.L_x_76:
[----:B------:R-:W0:Y:S01]  /*1f60*/  MUFU.RCP R5, R4 ;  /* 0x0000000400057308 */ /* 0x000e220000001000 */
[----:B------:R-:W-:Y:S01]  /*1f70*/  BSSY.RECONVERGENT B3, `(.L_x_78) ;  /* 0x000000d000037945 */ /* 0x000fe20003800200 */
[----:B------:R-:W-:-:S06]  /*1f80*/  MOV R25, R0 ;  /* 0x0000000000197202 */ /* 0x000fcc0000000f00 */
[----:B------:R-:W1:Y:S01]  /*1f90*/  FCHK P0, R24, R4 ;  /* 0x0000000418007302 */ /* 0x000e620000000000 */
[----:B0-----:R-:W-:-:S04]  /*1fa0*/  FFMA R6, R5, -R4, 1 ;  /* 0x3f80000005067423 */ /* 0x001fc80000000804 */
[----:B------:R-:W-:-:S04]  /*1fb0*/  FFMA R5, R5, R6, R5 ;  /* 0x0000000605057223 */ /* 0x000fc80000000005 */
[----:B------:R-:W-:-:S04]  /*1fc0*/  FFMA R7, R5, R24, RZ ;  /* 0x0000001805077223 */ /* 0x000fc800000000ff */
[----:B------:R-:W-:-:S04]  /*1fd0*/  FFMA R6, R7, -R4, R24 ;  /* 0x8000000407067223 */ /* 0x000fc80000000018 */
[----:B------:R-:W-:Y:S01]  /*1fe0*/  FFMA R0, R5, R6, R7 ;  /* 0x0000000605007223 */ /* 0x000fe20000000007 */
[----:B-1----:R-:W-:Y:S06]  /*1ff0*/  @!P0 BRA `(.L_x_79) ;  /* 0x0000000000108947 */ /* 0x002fec0003800000 */
[----:B------:R-:W-:Y:S01]  /*2000*/  MOV R23, R24 ;  /* 0x0000001800177202 */ /* 0x000fe20000000f00 */
[----:B------:R-:W-:Y:S01]  /*2010*/  IMAD.MOV.U32 R26, RZ, RZ, R4 ;  /* 0x000000ffff1a7224 */ /* 0x000fe200078e0004 */
[----:B------:R-:W-:-:S07]  /*2020*/  MOV R6, 0x2040 ;  /* 0x0000204000067802 */ /* 0x000fce0000000f00 */
[----:B-----5:R-:W-:Y:S05]  /*2030*/  CALL.REL.NOINC `($__internal_1_$__cuda_sm3x_div_rn_noftz_f32_slowpath) ;  /* 0x0000000800fc7944 */ /* 0x020fea0003c00000 */
.L_x_79:
[----:B------:R-:W-:Y:S05]  /*2040*/  BSYNC.RECONVERGENT B3 ;  /* 0x0000000000037941 */ /* 0x000fea0003800200 */
.L_x_78:
[----:B------:R-:W-:-:S07]  /*2050*/  MOV R24, R0 ;  /* 0x0000000000187202 */ /* 0x000fce0000000f00 */
.L_x_75:
[----:B------:R-:W-:Y:S05]  /*2060*/  BSYNC.RECONVERGENT B2 ;  /* 0x0000000000027941 */ /* 0x000fea0003800200 */
.L_x_74:
[----:B------:R-:W0:Y:S01]  /*2070*/  LDC R6, c[0x0][0x390] ;  /* 0x0000e400ff067b82 */ /* 0x000e220000000800 */
[----:B------:R-:W-:Y:S01]  /*2080*/  HFMA2 R5, -RZ, RZ, 1.57421875, -19.203125 ;  /* 0x3e4ccccdff057431 */ /* 0x000fe200000001ff */
[----:B------:R-:W-:-:S05]  /*2090*/  MOV R0, 0x40a00000 ;  /* 0x40a0000000007802 */ /* 0x000fca0000000f00 */
[----:B------:R-:W-:-:S04]  /*20a0*/  FFMA R0, R5, -R0, 1 ;  /* 0x3f80000005007423 */ /* 0x000fc80000000800 */
[----:B------:R-:W-:Y:S01]  /*20b0*/  FFMA R0, R0, R5, 0.20000000298023223877 ;  /* 0x3e4ccccd00007423 */ /* 0x000fe20000000005 */
[----:B0-----:R-:W0:Y:S03]  /*20c0*/  FCHK P0, R6, 5 ;  /* 0x40a0000006007902 */ /* 0x001e260000000000 */
[----:B------:R-:W-:-:S04]  /*20d0*/  FFMA R5, R0, R6, RZ ;  /* 0x0000000600057223 */ /* 0x000fc800000000ff */
[----:B------:R-:W-:-:S04]  /*20e0*/  FFMA R4, R5, -5, R6 ;  /* 0xc0a0000005047823 */ /* 0x000fc80000000006 */
[----:B------:R-:W-:Y:S01]  /*20f0*/  FFMA R4, R0, R4, R5 ;  /* 0x0000000400047223 */ /* 0x000fe20000000005 */
[----:B0-----:R-:W-:Y:S06]  /*2100*/  @!P0 BRA `(.L_x_80) ;  /* 0x0000000000188947 */ /* 0x001fec0003800000 */
[----:B------:R-:W0:Y:S01]  /*2110*/  LDCU UR4, c[0x0][0x390] ;  /* 0x00007200ff0477ac */ /* 0x000e220008000800 */
[----:B------:R-:W-:Y:S02]  /*2120*/  MOV R26, 0x40a00000 ;  /* 0x40a00000001a7802 */ /* 0x000fe40000000f00 */
[----:B------:R-:W-:Y:S02]  /*2130*/  MOV R6, 0x2160 ;  /* 0x0000216000067802 */ /* 0x000fe40000000f00 */
[----:B0-----:R-:W-:-:S07]  /*2140*/  MOV R23, UR4 ;  /* 0x0000000400177c02 */ /* 0x001fce0008000f00 */
[----:B-----5:R-:W-:Y:S05]  /*2150*/  CALL.REL.NOINC `($__internal_1_$__cuda_sm3x_div_rn_noftz_f32_slowpath) ;  /* 0x0000000800b47944 */ /* 0x020fea0003c00000 */
[----:B------:R-:W-:-:S07]  /*2160*/  MOV R4, R0 ;  /* 0x0000000000047202 */ /* 0x000fce0000000f00 */
.L_x_80:
[----:B------:R-:W0:Y:S01]  /*2170*/  LDC R10, c[0x0][0x394] ;  /* 0x0000e500ff0a7b82 */ /* 0x000e220000000800 */
[----:B------:R-:W-:Y:S02]  /*2180*/  MOV R0, 0x3e4ccccd ;  /* 0x3e4ccccd00007802 */ /* 0x000fe40000000f00 */
        /* <DEDUP_REMOVED lines=9> */
[----:B------:R-:W-:Y:S01]  /*2220*/  HFMA2 R26, -RZ, RZ, 2.3125, 0 ;  /* 0x40a00000ff1a7431 */ /* 0x000fe200000001ff */
[----:B------:R-:W-:Y:S02]  /*2230*/  MOV R6, 0x2260 ;  /* 0x0000226000067802 */ /* 0x000fe40000000f00 */
[----:B0-----:R-:W-:-:S07]  /*2240*/  MOV R23, UR4 ;  /* 0x0000000400177c02 */ /* 0x001fce0008000f00 */
[----:B-----5:R-:W-:Y:S05]  /*2250*/  CALL.REL.NOINC `($__internal_1_$__cuda_sm3x_div_rn_noftz_f32_slowpath) ;  /* 0x0000000800747944 */ /* 0x020fea0003c00000 */
.L_x_81:
[-C--:B------:R-:W-:Y:S01]  /*2260*/  FMUL R5, R0, R0.reuse ;  /* 0x0000000000057220 */ /* 0x080fe20000400000 */
[----:B------:R-:W-:Y:S01]  /*2270*/  BSSY.RECONVERGENT B0, `(.L_x_82) ;  /* 0x0000010000007945 */ /* 0x000fe20003800200 */
[----:B------:R-:W-:Y:S02]  /*2280*/  MOV R10, R0 ;  /* 0x00000000000a7202 */ /* 0x000fe40000000f00 */
[----:B------:R-:W-:-:S04]  /*2290*/  FFMA R14, R4, R4, R5 ;  /* 0x00000004040e7223 */ /* 0x000fc80000000005 */
[----:B------:R0:W1:Y:S01]  /*22a0*/  MUFU.RSQ R7, R14 ;  /* 0x0000000e00077308 */ /* 0x0000620000001400 */
[----:B------:R-:W-:-:S04]  /*22b0*/  IADD3 R5, PT, PT, R14, -0xd000000, RZ ;  /* 0xf30000000e057810 */ /* 0x000fc80007ffe0ff */
[----:B------:R-:W-:-:S13]  /*22c0*/  ISETP.GT.U32.AND P0, PT, R5, 0x727fffff, PT ;  /* 0x727fffff0500780c */ /* 0x000fda0003f04070 */
[----:B01----:R-:W-:Y:S05]  /*22d0*/  @!P0 BRA `(.L_x_83) ;  /* 0x0000000000148947 */ /* 0x003fea0003800000 */
[----:B------:R-:W-:Y:S01]  /*22e0*/  IMAD.MOV.U32 R6, RZ, RZ, R14 ;  /* 0x000000ffff067224 */ /* 0x000fe200078e000e */
[----:B------:R-:W-:-:S07]  /*22f0*/  MOV R0, 0x2310 ;  /* 0x0000231000007802 */ /* 0x000fce0000000f00 */
[----:B-----5:R-:W-:Y:S05]  /*2300*/  CALL.REL.NOINC `($__internal_0_$__cuda_sm20_sqrt_rn_f32_slowpath) ;  /* 0x0000000400ec7944 */ /* 0x020fea0003c00000 */
[----:B------:R-:W-:Y:S01]  /*2310*/  MOV R5, R26 ;  /* 0x0000001a00057202 */ /* 0x000fe20000000f00 */
[----:B------:R-:W-:Y:S06]  /*2320*/  BRA `(.L_x_84) ;  /* 0x0000000000107947 */ /* 0x000fec0003800000 */
.L_x_83:
[----:B------:R-:W-:Y:S01]  /*2330*/  FMUL.FTZ R5, R14, R7 ;  /* 0x000000070e057220 */ /* 0x000fe20000410000 */
[----:B------:R-:W-:-:S03]  /*2340*/  FMUL.FTZ R6, R7, 0.5 ;  /* 0x3f00000007067820 */ /* 0x000fc60000410000 */
[----:B------:R-:W-:-:S04]  /*2350*/  FFMA R0, -R5, R5, R14 ;  /* 0x0000000505007223 */ /* 0x000fc8000000010e */
[----:B------:R-:W-:-:S07]  /*2360*/  FFMA R5, R0, R6, R5 ;  /* 0x0000000600057223 */ /* 0x000fce0000000005 */
.L_x_84:
[----:B------:R-:W-:Y:S05]  /*2370*/  BSYNC.RECONVERGENT B0 ;  /* 0x0000000000007941 */ /* 0x000fea0003800200 */
.L_x_82:
        /* <DEDUP_REMOVED lines=16> */
.L_x_88:
[----:B------:R-:W-:Y:S05]  /*2480*/  BSYNC.RECONVERGENT B3 ;  /* 0x0000000000037941 */ /* 0x000fea0003800200 */
.L_x_87:
        /* <DEDUP_REMOVED lines=14> */
.L_x_90:
[----:B------:R-:W-:Y:S05]  /*2570*/  BSYNC.RECONVERGENT B3 ;  /* 0x0000000000037941 */ /* 0x000fea0003800200 */
.L_x_89:
[----:B------:R-:W-:-:S07]  /*2580*/  MOV R10, R0 ;  /* 0x00000000000a7202 */ /* 0x000fce0000000f00 */
.L_x_86:
[----:B------:R-:W-:Y:S05]  /*2590*/  BSYNC.RECONVERGENT B2 ;  /* 0x0000000000027941 */ /* 0x000fea0003800200 */
.L_x_85:
[----:B-----5:R-:W-:Y:S01]  /*25a0*/  FFMA R13, R2, 3, R13 ;  /* 0x40400000020d7823 */ /* 0x020fe2000000000d */
[----:B------:R-:W-:Y:S01]  /*25b0*/  FFMA R12, R3, 3, R12 ;  /* 0x40400000030c7823 */ /* 0x000fe2000000000c */
[----:B------:R-:W-:Y:S02]  /*25c0*/  BSSY.RECONVERGENT B0, `(.L_x_91) ;  /* 0x0000013000007945 */ /* 0x000fe40003800200 */
[----:B------:R-:W-:Y:S01]  /*25d0*/  FFMA R13, R24, 2, R13 ;  /* 0x40000000180d7823 */ /* 0x000fe2000000000d */
[----:B------:R-:W-:-:S03]  /*25e0*/  FFMA R25, R25, 2, R12 ;  /* 0x4000000019197823 */ /* 0x000fc6000000000c */
[----:B------:R-:W-:Y:S01]  /*25f0*/  FFMA R3, R10, 5, R13 ;  /* 0x40a000000a037823 */ /* 0x000fe2000000000d */
[----:B------:R-:W-:-:S03]  /*2600*/  FFMA R2, R4, 5, R25 ;  /* 0x40a0000004027823 */ /* 0x000fc60000000019 */
[----:B------:R-:W-:-:S04]  /*2610*/  FMUL R5, R3, R3 ;  /* 0x0000000303057220 */ /* 0x000fc80000400000 */
        /* <DEDUP_REMOVED lines=9> */
.L_x_92:
[----:B------:R-:W-:Y:S01]  /*26b0*/  FMUL.FTZ R5, R6, R7 ;  /* 0x0000000706057220 */ /* 0x000fe20000410000 */
[----:B------:R-:W-:-:S03]  /*26c0*/  FMUL.FTZ R4, R7, 0.5 ;  /* 0x3f00000007047820 */ /* 0x000fc60000410000 */
[----:B------:R-:W-:-:S04]  /*26d0*/  FFMA R0, -R5, R5, R6 ;  /* 0x0000000505007223 */ /* 0x000fc80000000106 */
[----:B------:R-:W-:-:S07]  /*26e0*/  FFMA R5, R0, R4, R5 ;  /* 0x0000000400057223 */ /* 0x000fce0000000005 */
.L_x_93:
[----:B------:R-:W-:Y:S05]  /*26f0*/  BSYNC.RECONVERGENT B0 ;  /* 0x0000000000007941 */ /* 0x000fea0003800200 */
.L_x_91:
        /* <DEDUP_REMOVED lines=16> */
[----:B------:R-:W-:-:S07]  /*2800*/  MOV R4, R0 ;  /* 0x0000000000047202 */ /* 0x000fce0000000f00 */
.L_x_97:
[----:B------:R-:W-:Y:S05]  /*2810*/  BSYNC.RECONVERGENT B3 ;  /* 0x0000000000037941 */ /* 0x000fea0003800200 */
.L_x_96:
        /* <DEDUP_REMOVED lines=9> */
[----:B------:R-:W-:Y:S01]  /*28b0*/  IMAD.MOV.U32 R23, RZ, RZ, R3 ;  /* 0x000000ffff177224 */ /* 0x000fe200078e0003 */
[----:B------:R-:W-:Y:S02]  /*28c0*/  MOV R26, R5 ;  /* 0x00000005001a7202 */ /* 0x000fe40000000f00 */
[----:B------:R-:W-:-:S07]  /*28d0*/  MOV R6, 0x28f0 ;  /* 0x000028f000067802 */ /* 0x000fce0000000f00 */
[----:B------:R-:W-:Y:S05]  /*28e0*/  CALL.REL.NOINC `($__internal_1_$__cuda_sm3x_div_rn_noftz_f32_slowpath) ;  /* 0x0000000000d07944 */ /* 0x000fea0003c00000 */
.L_x_99:
[----:B------:R-:W-:Y:S05]  /*28f0*/  BSYNC.RECONVERGENT B3 ;  /* 0x0000000000037941 */ /* 0x000fea0003800200 */
.L_x_98:
[----:B------:R-:W-:Y:S01]  /*2900*/  FMUL R2, R4, 50 ;  /* 0x4248000004027820 */ /* 0x000fe20000400000 */
[----:B------:R-:W-:-:S07]  /*2910*/  FMUL R3, R0, 50 ;  /* 0x4248000000037820 */ /* 0x000fce0000400000 */
.L_x_95:
[----:B------:R-:W-:Y:S05]  /*2920*/  BSYNC.RECONVERGENT B2 ;  /* 0x0000000000027941 */ /* 0x000fea0003800200 */
.L_x_94:
[----:B------:R-:W-:Y:S01]  /*2930*/  FMUL R5, R3, R3 ;  /* 0x0000000303057220 */ /* 0x000fe20000400000 */
[----:B------:R0:W-:Y:S01]  /*2940*/  STG.E.64 desc[UR12][R8.64], R2 ;  /* 0x0000000208007986 */ /* 0x0001e2000c101b0c */
[----:B------:R-:W-:Y:S02]  /*2950*/  BSSY.RECONVERGENT B0, `(.L_x_100) ;  /* 0x0000011000007945 */ /* 0x000fe40003800200 */
[----:B------:R-:W-:-:S04]  /*2960*/  FFMA R6, R2, R2, R5 ;  /* 0x0000000202067223 */ /* 0x000fc80000000005 */
[----:B------:R0:W1:Y:S01]  /*2970*/  MUFU.RSQ R5, R6 ;  /* 0x0000000600057308 */ /* 0x0000620000001400 */
[----:B------:R-:W-:-:S04]  /*2980*/  IADD3 R0, PT, PT, R6, -0xd000000, RZ ;  /* 0xf300000006007810 */ /* 0x000fc80007ffe0ff */
[----:B------:R-:W-:-:S13]  /*2990*/  ISETP.GT.U32.AND P0, PT, R0, 0x727fffff, PT ;  /* 0x727fffff0000780c */ /* 0x000fda0003f04070 */
[----:B01----:R-:W-:Y:S05]  /*29a0*/  @!P0 BRA `(.L_x_101) ;  /* 0x0000000000188947 */ /* 0x003fea0003800000 */
[----:B------:R-:W-:Y:S01]  /*29b0*/  BSSY.RECONVERGENT B1, `(.L_x_102) ;  /* 0x0000003000017945 */ /* 0x000fe20003800200 */
[----:B------:R-:W-:-:S07]  /*29c0*/  MOV R0, 0x29e0 ;  /* 0x000029e000007802 */ /* 0x000fce0000000f00 */
[----:B------:R-:W-:Y:S05]  /*29d0*/  CALL.REL.NOINC `($__internal_0_$__cuda_sm20_sqrt_rn_f32_slowpath) ;  /* 0x0000000000387944 */ /* 0x000fea0003c00000 */
[----:B------:R-:W-:Y:S05]  /*29e0*/  BSYNC.RECONVERGENT B1 ;  /* 0x0000000000017941 */ /* 0x000fea0003800200 */
.L_x_102:
[----:B------:R-:W-:Y:S01]  /*29f0*/  FSETP.GEU.AND P0, PT, R26, RZ, PT ;  /* 0x000000ff1a00720b */ /* 0x000fe20003f0e000 */
[----:B------:R-:W-:-:S12]  /*2a00*/  BRA `(.L_x_103) ;  /* 0x0000000000147947 */ /* 0x000fd80003800000 */
.L_x_101:
[----:B------:R-:W-:Y:S01]  /*2a10*/  FMUL.FTZ R0, R6, R5 ;  /* 0x0000000506007220 */ /* 0x000fe20000410000 */
[----:B------:R-:W-:-:S03]  /*2a20*/  FMUL.FTZ R4, R5, 0.5 ;  /* 0x3f00000005047820 */ /* 0x000fc60000410000 */
[----:B------:R-:W-:-:S04]  /*2a30*/  FFMA R5, -R0, R0, R6 ;  /* 0x0000000000057223 */ /* 0x000fc80000000106 */
[----:B------:R-:W-:-:S05]  /*2a40*/  FFMA R4, R5, R4, R0 ;  /* 0x0000000405047223 */ /* 0x000fca0000000000 */
[----:B------:R-:W-:-:S13]  /*2a50*/  FSETP.GEU.AND P0, PT, R4, RZ, PT ;  /* 0x000000ff0400720b */ /* 0x000fda0003f0e000 */
.L_x_103:
[----:B------:R-:W-:Y:S05]  /*2a60*/  BSYNC.RECONVERGENT B0 ;  /* 0x0000000000007941 */ /* 0x000fea0003800200 */
.L_x_100:
[----:B------:R-:W-:Y:S05]  /*2a70*/  @P0 EXIT ;  /* 0x000000000000094d */ /* 0x000fea0003800000 */
[----:B------:R-:W-:Y:S01]  /*2a80*/  FMUL R2, R2, 50 ;  /* 0x4248000002027820 */ /* 0x000fe20000400000 */
[----:B------:R-:W-:-:S05]  /*2a90*/  FMUL R3, R3, 50 ;  /* 0x4248000003037820 */ /* 0x000fca0000400000 */
[----:B------:R-:W-:Y:S01]  /*2aa0*/  STG.E.64 desc[UR12][R8.64], R2 ;  /* 0x0000000208007986 */ /* 0x000fe2000c101b0c */
[----:B------:R-:W-:Y:S05]  /*2ab0*/  EXIT ;  /* 0x000000000000794d */ /* 0x000fea0003800000 */
        .weak           $__internal_0_$__cuda_sm20_sqrt_rn_f32_slowpath
        .type           $__internal_0_$__cuda_sm20_sqrt_rn_f32_slowpath,@function
        .size           $__internal_0_$__cuda_sm20_sqrt_rn_f32_slowpath,($__internal_1_$__cuda_sm3x_div_rn_noftz_f32_slowpath - $__internal_0_$__cuda_sm20_sqrt_rn_f32_slowpath)
$__internal_0_$__cuda_sm20_sqrt_rn_f32_slowpath:
[----:B------:R-:W-:-:S13]  /*2ac0*/  LOP3.LUT P0, RZ, R6, 0x7fffffff, RZ, 0xc0, !PT ;  /* 0x7fffffff06ff7812 */ /* 0x000fda000780c0ff */
[----:B------:R-:W-:Y:S01]  /*2ad0*/  @!P0 MOV R21, R6 ;  /* 0x0000000600158202 */ /* 0x000fe20000000f00 */
[----:B------:R-:W-:Y:S06]  /*2ae0*/  @!P0 BRA `(.L_x_104) ;  /* 0x0000000000408947 */ /* 0x000fec0003800000 */
[----:B------:R-:W-:-:S13]  /*2af0*/  FSETP.GEU.FTZ.AND P0, PT, R6, RZ, PT ;  /* 0x000000ff0600720b */ /* 0x000fda0003f1e000 */
[----:B------:R-:W-:Y:S01]  /*2b00*/  @!P0 MOV R21, 0x7fffffff ;  /* 0x7fffffff00158802 */ /* 0x000fe20000000f00 */
[----:B------:R-:W-:Y:S06]  /*2b10*/  @!P0 BRA `(.L_x_104) ;  /* 0x0000000000348947 */ /* 0x000fec0003800000 */
[----:B------:R-:W-:-:S13]  /*2b20*/  FSETP.GTU.FTZ.AND P0, PT, |R6|, +INF , PT ;  /* 0x7f8000000600780b */ /* 0x000fda0003f1c200 */
[----:B------:R-:W-:Y:S01]  /*2b30*/  @P0 FADD.FTZ R21, R6, 1 ;  /* 0x3f80000006150421 */ /* 0x000fe20000010000 */
[----:B------:R-:W-:Y:S06]  /*2b40*/  @P0 BRA `(.L_x_104) ;  /* 0x0000000000280947 */ /* 0x000fec0003800000 */
[----:B------:R-:W-:-:S13]  /*2b50*/  FSETP.NEU.FTZ.AND P0, PT, |R6|, +INF , PT ;  /* 0x7f8000000600780b */ /* 0x000fda0003f1d200 */
[----:B------:R-:W-:Y:S01]  /*2b60*/  @P0 FFMA R20, R6, 1.84467440737095516160e+19, RZ ;  /* 0x5f80000006140823 */ /* 0x000fe200000000ff */
[----:B------:R-:W-:-:S03]  /*2b70*/  @!P0 MOV R21, R6 ;  /* 0x0000000600158202 */ /* 0x000fc60000000f00 */
[----:B------:R-:W0:Y:S02]  /*2b80*/  @P0 MUFU.RSQ R7, R20 ;  /* 0x0000001400070308 */ /* 0x000e240000001400 */
[----:B0-----:R-:W-:Y:S01]  /*2b90*/  @P0 FMUL.FTZ R19, R20, R7 ;  /* 0x0000000714130220 */ /* 0x001fe20000410000 */
[----:B------:R-:W-:-:S03]  /*2ba0*/  @P0 FMUL.FTZ R7, R7, 0.5 ;  /* 0x3f00000007070820 */ /* 0x000fc60000410000 */
[----:B------:R-:W-:-:S04]  /*2bb0*/  @P0 FADD.FTZ R18, -R19, -RZ ;  /* 0x800000ff13120221 */ /* 0x000fc80000010100 */
[----:B------:R-:W-:-:S04]  /*2bc0*/  @P0 FFMA R18, R19, R18, R20 ;  /* 0x0000001213120223 */ /* 0x000fc80000000014 */
[----:B------:R-:W-:-:S04]  /*2bd0*/  @P0 FFMA R7, R18, R7, R19 ;  /* 0x0000000712070223 */ /* 0x000fc80000000013 */
[----:B------:R-:W-:-:S07]  /*2be0*/  @P0 FMUL.FTZ R21, R7, 2.3283064365386962891e-10 ;  /* 0x2f80000007150820 */ /* 0x000fce0000410000 */
.L_x_104:
[----:B------:R-:W-:Y:S01]  /*2bf0*/  HFMA2 R7, -RZ, RZ, 0, 0 ;  /* 0x00000000ff077431 */ /* 0x000fe200000001ff */
[----:B------:R-:W-:Y:S02]  /*2c00*/  MOV R6, R0 ;  /* 0x0000000000067202 */ /* 0x000fe40000000f00 */
[----:B------:R-:W-:Y:S02]  /*2c10*/  MOV R26, R21 ;  /* 0x00000015001a7202 */ /* 0x000fe40000000f00 */
[----:B------:R-:W-:Y:S05]  /*2c20*/  RET.REL.NODEC R6 `(_Z6updatei6float2S_PS_S0_S0_S0_S0_S0_) ;  /* 0xffffffd006f47950 */ /* 0x000fea0003c3ffff */
        .weak           $__internal_1_$__cuda_sm3x_div_rn_noftz_f32_slowpath
        .type           $__internal_1_$__cuda_sm3x_div_rn_noftz_f32_slowpath,@function
        .size           $__internal_1_$__cuda_sm3x_div_rn_noftz_f32_slowpath,(.L_x_124 - $__internal_1_$__cuda_sm3x_div_rn_noftz_f32_slowpath)
$__internal_1_$__cuda_sm3x_div_rn_noftz_f32_slowpath:
[----:B------:R-:W-:Y:S01]  /*2c30*/  SHF.R.U32.HI R19, RZ, 0x17, R26 ;  /* 0x00000017ff137819 */ /* 0x000fe2000001161a */
[----:B------:R-:W-:Y:S01]  /*2c40*/  BSSY.RECONVERGENT B0, `(.L_x_105) ;  /* 0x0000063000007945 */ /* 0x000fe20003800200 */
[----:B------:R-:W-:Y:S02]  /*2c50*/  SHF.R.U32.HI R18, RZ, 0x17, R23 ;  /* 0x00000017ff127819 */ /* 0x000fe40000011617 */
[----:B------:R-:W-:Y:S02]  /*2c60*/  LOP3.LUT R19, R19, 0xff, RZ, 0xc0, !PT ;  /* 0x000000ff13137812 */ /* 0x000fe400078ec0ff */
[----:B------:R-:W-:Y:S02]  /*2c70*/  LOP3.LUT R18, R18, 0xff, RZ, 0xc0, !PT ;  /* 0x000000ff12127812 */ /* 0x000fe400078ec0ff */
[----:B------:R-:W-:Y:S02]  /*2c80*/  IADD3 R0, PT, PT, R19, -0x1, RZ ;  /* 0xffffffff13007810 */ /* 0x000fe40007ffe0ff */
[----:B------:R-:W-:-:S02]  /*2c90*/  IADD3 R7, PT, PT, R18, -0x1, RZ ;  /* 0xffffffff12077810 */ /* 0x000fc40007ffe0ff */
[----:B------:R-:W-:Y:S02]  /*2ca0*/  ISETP.GT.U32.AND P0, PT, R0, 0xfd, PT ;  /* 0x000000fd0000780c */ /* 0x000fe40003f04070 */
[----:B------:R-:W-:Y:S02]  /*2cb0*/  MOV R22, R26 ;  /* 0x0000001a00167202 */ /* 0x000fe40000000f00 */
[----:B------:R-:W-:-:S13]  /*2cc0*/  ISETP.GT.U32.OR P0, PT, R7, 0xfd, P0 ;  /* 0x000000fd0700780c */ /* 0x000fda0000704470 */
[----:B------:R-:W-:Y:S01]  /*2cd0*/  @!P0 MOV R20, RZ ;  /* 0x000000ff00148202 */ /* 0x000fe20000000f00 */
[----:B------:R-:W-:Y:S06]  /*2ce0*/  @!P0 BRA `(.L_x_106) ;  /* 0x00000000005c8947 */ /* 0x000fec0003800000 */
[----:B------:R-:W-:Y:S02]  /*2cf0*/  FSETP.GTU.FTZ.AND P0, PT, |R23|, +INF , PT ;  /* 0x7f8000001700780b */ /* 0x000fe40003f1c200 */
[----:B------:R-:W-:-:S04]  /*2d00*/  FSETP.GTU.FTZ.AND P1, PT, |R26|, +INF , PT ;  /* 0x7f8000001a00780b */ /* 0x000fc80003f3c200 */
[----:B------:R-:W-:-:S13]  /*2d10*/  PLOP3.LUT P0, PT, P0, P1, PT, 0xf8, 0x8f ;  /* 0x00000000008f781c */ /* 0x000fda0000703f70 */
[----:B------:R-:W-:Y:S05]  /*2d20*/  @P0 BRA `(.L_x_107) ;  /* 0x00000004004c0947 */ /* 0x000fea0003800000 */
[----:B------:R-:W-:-:S13]  /*2d30*/  LOP3.LUT P0, RZ, R22, 0x7fffffff, R23, 0xc8, !PT ;  /* 0x7fffffff16ff7812 */ /* 0x000fda000780c817 */
[----:B------:R-:W-:Y:S05]  /*2d40*/  @!P0 BRA `(.L_x_108) ;  /* 0x00000004003c8947 */ /* 0x000fea0003800000 */
[C---:B------:R-:W-:Y:S02]  /*2d50*/  FSETP.NEU.FTZ.AND P2, PT, |R23|.reuse, +INF , PT ;  /* 0x7f8000001700780b */ /* 0x040fe40003f5d200 */
[----:B------:R-:W-:Y:S02]  /*2d60*/  FSETP.NEU.FTZ.AND P1, PT, |R26|, +INF , PT ;  /* 0x7f8000001a00780b */ /* 0x000fe40003f3d200 */
[----:B------:R-:W-:-:S11]  /*2d70*/  FSETP.NEU.FTZ.AND P0, PT, |R23|, +INF , PT ;  /* 0x7f8000001700780b */ /* 0x000fd60003f1d200 */
[----:B------:R-:W-:Y:S05]  /*2d80*/  @!P1 BRA !P2, `(.L_x_108) ;  /* 0x00000004002c9947 */ /* 0x000fea0005000000 */
[----:B------:R-:W-:-:S04]  /*2d90*/  LOP3.LUT P2, RZ, R23, 0x7fffffff, RZ, 0xc0, !PT ;  /* 0x7fffffff17ff7812 */ /* 0x000fc8000784c0ff */
[----:B------:R-:W-:-:S13]  /*2da0*/  PLOP3.LUT P1, PT, P1, P2, PT, 0x2f, 0xf2 ;  /* 0x0000000000f2781c */ /* 0x000fda0000f24577 */
[----:B------:R-:W-:Y:S05]  /*2db0*/  @P1 BRA `(.L_x_109) ;  /* 0x0000000400181947 */ /* 0x000fea0003800000 */
[----:B------:R-:W-:-:S04]  /*2dc0*/  LOP3.LUT P1, RZ, R22, 0x7fffffff, RZ, 0xc0, !PT ;  /* 0x7fffffff16ff7812 */ /* 0x000fc8000782c0ff */
[----:B------:R-:W-:-:S13]  /*2dd0*/  PLOP3.LUT P0, PT, P0, P1, PT, 0x2f, 0xf2 ;  /* 0x0000000000f2781c */ /* 0x000fda0000702577 */
[----:B------:R-:W-:Y:S05]  /*2de0*/  @P0 BRA `(.L_x_110) ;  /* 0x0000000400000947 */ /* 0x000fea0003800000 */
[----:B------:R-:W-:Y:S02]  /*2df0*/  ISETP.GE.AND P0, PT, R7, RZ, PT ;  /* 0x000000ff0700720c */ /* 0x000fe40003f06270 */
[----:B------:R-:W-:-:S11]  /*2e00*/  ISETP.GE.AND P1, PT, R0, RZ, PT ;  /* 0x000000ff0000720c */ /* 0x000fd60003f26270 */
[----:B------:R-:W-:Y:S01]  /*2e10*/  @P0 IMAD.MOV.U32 R20, RZ, RZ, RZ ;  /* 0x000000ffff140224 */ /* 0x000fe200078e00ff */
[----:B------:R-:W-:Y:S01]  /*2e20*/  @!P0 MOV R20, 0xffffffc0 ;  /* 0xffffffc000148802 */ /* 0x000fe20000000f00 */
[----:B------:R-:W-:Y:S01]  /*2e30*/  @!P0 FFMA R23, R23, 1.84467440737095516160e+19, RZ ;  /* 0x5f80000017178823 */ /* 0x000fe200000000ff */
[----:B------:R-:W-:Y:S02]  /*2e40*/  @!P1 FFMA R22, R26, 1.84467440737095516160e+19, RZ ;  /* 0x5f8000001a169823 */ /* 0x000fe400000000ff */
[----:B------:R-:W-:-:S07]  /*2e50*/  @!P1 IADD3 R20, PT, PT, R20, 0x40, RZ ;  /* 0x0000004014149810 */ /* 0x000fce0007ffe0ff */
.L_x_106:
[----:B------:R-:W-:Y:S01]  /*2e60*/  LEA R27, R19, 0xc0800000, 0x17 ;  /* 0xc0800000131b7811 */ /* 0x000fe200078eb8ff */
[----:B------:R-:W-:Y:S01]  /*2e70*/  BSSY.RECONVERGENT B1, `(.L_x_111) ;  /* 0x0000036000017945 */ /* 0x000fe20003800200 */
[----:B------:R-:W-:Y:S02]  /*2e80*/  IADD3 R18, PT, PT, R18, -0x7f, RZ ;  /* 0xffffff8112127810 */ /* 0x000fe40007ffe0ff */
[----:B------:R-:W-:Y:S02]  /*2e90*/  IADD3 R27, PT, PT, -R27, R22, RZ ;  /* 0x000000161b1b7210 */ /* 0x000fe40007ffe1ff */
[C---:B------:R-:W-:Y:S01]  /*2ea0*/  IADD3 R19, PT, PT, R18.reuse, 0x7f, -R19 ;  /* 0x0000007f12137810 */ /* 0x040fe20007ffe813 */
[----:B------:R-:W-:Y:S01]  /*2eb0*/  IMAD R0, R18, -0x800000, R23 ;  /* 0xff80000012007824 */ /* 0x000fe200078e0217 */
[----:B------:R-:W0:Y:S01]  /*2ec0*/  MUFU.RCP R22, R27 ;  /* 0x0000001b00167308 */ /* 0x000e220000001000 */
[----:B------:R-:W-:Y:S01]  /*2ed0*/  FADD.FTZ R7, -R27, -RZ ;  /* 0x800000ff1b077221 */ /* 0x000fe20000010100 */
[----:B------:R-:W-:-:S03]  /*2ee0*/  IADD3 R19, PT, PT, R19, R20, RZ ;  /* 0x0000001413137210 */ /* 0x000fc60007ffe0ff */
[----:B0-----:R-:W-:-:S04]  /*2ef0*/  FFMA R21, R22, R7, 1 ;  /* 0x3f80000016157423 */ /* 0x001fc80000000007 */
[----:B------:R-:W-:-:S04]  /*2f00*/  FFMA R21, R22, R21, R22 ;  /* 0x0000001516157223 */ /* 0x000fc80000000016 */
[----:B------:R-:W-:-:S04]  /*2f10*/  FFMA R22, R0, R21, RZ ;  /* 0x0000001500167223 */ /* 0x000fc800000000ff */
[----:B------:R-:W-:-:S04]  /*2f20*/  FFMA R23, R7, R22, R0 ;  /* 0x0000001607177223 */ /* 0x000fc80000000000 */
[----:B------:R-:W-:-:S04]  /*2f30*/  FFMA R22, R21, R23, R22 ;  /* 0x0000001715167223 */ /* 0x000fc80000000016 */
[----:B------:R-:W-:-:S04]  /*2f40*/  FFMA R7, R7, R22, R0 ;  /* 0x0000001607077223 */ /* 0x000fc80000000000 */
[----:B------:R-:W-:-:S05]  /*2f50*/  FFMA R0, R21, R7, R22 ;  /* 0x0000000715007223 */ /* 0x000fca0000000016 */
[----:B------:R-:W-:-:S04]  /*2f60*/  SHF.R.U32.HI R18, RZ, 0x17, R0 ;  /* 0x00000017ff127819 */ /* 0x000fc80000011600 */
[----:B------:R-:W-:-:S04]  /*2f70*/  LOP3.LUT R18, R18, 0xff, RZ, 0xc0, !PT ;  /* 0x000000ff12127812 */ /* 0x000fc800078ec0ff */
[----:B------:R-:W-:-:S04]  /*2f80*/  IADD3 R18, PT, PT, R18, R19, RZ ;  /* 0x0000001312127210 */ /* 0x000fc80007ffe0ff */
[----:B------:R-:W-:-:S04]  /*2f90*/  IADD3 R20, PT, PT, R18, -0x1, RZ ;  /* 0xffffffff12147810 */ /* 0x000fc80007ffe0ff */
[----:B------:R-:W-:-:S13]  /*2fa0*/  ISETP.GE.U32.AND P0, PT, R20, 0xfe, PT ;  /* 0x000000fe1400780c */ /* 0x000fda0003f06070 */
[----:B------:R-:W-:Y:S05]  /*2fb0*/  @!P0 BRA `(.L_x_112) ;  /* 0x0000000000808947 */ /* 0x000fea0003800000 */
[----:B------:R-:W-:-:S13]  /*2fc0*/  ISETP.GT.AND P0, PT, R18, 0xfe, PT ;  /* 0x000000fe1200780c */ /* 0x000fda0003f04270 */
[----:B------:R-:W-:Y:S05]  /*2fd0*/  @P0 BRA `(.L_x_113) ;  /* 0x00000000006c0947 */ /* 0x000fea0003800000 */
[----:B------:R-:W-:-:S13]  /*2fe0*/  ISETP.GE.AND P0, PT, R18, 0x1, PT ;  /* 0x000000011200780c */ /* 0x000fda0003f06270 */
[----:B------:R-:W-:Y:S05]  /*2ff0*/  @P0 BRA `(.L_x_114) ;  /* 0x0000000000740947 */ /* 0x000fea0003800000 */
[----:B------:R-:W-:Y:S02]  /*3000*/  ISETP.GE.AND P0, PT, R18, -0x18, PT ;  /* 0xffffffe81200780c */ /* 0x000fe40003f06270 */
[----:B------:R-:W-:-:S11]  /*3010*/  LOP3.LUT R0, R0, 0x80000000, RZ, 0xc0, !PT ;  /* 0x8000000000007812 */ /* 0x000fd600078ec0ff */
[----:B------:R-:W-:Y:S05]  /*3020*/  @!P0 BRA `(.L_x_114) ;  /* 0x0000000000688947 */ /* 0x000fea0003800000 */
[CCC-:B------:R-:W-:Y:S01]  /*3030*/  FFMA.RZ R19, R21.reuse, R7.reuse, R22.reuse ;  /* 0x0000000715137223 */ /* 0x1c0fe2000000c016 */
[CCC-:B------:R-:W-:Y:S01]  /*3040*/  FFMA.RP R20, R21.reuse, R7.reuse, R22.reuse ;  /* 0x0000000715147223 */ /* 0x1c0fe20000008016 */
[----:B------:R-:W-:Y:S01]  /*3050*/  FFMA.RM R21, R21, R7, R22 ;  /* 0x0000000715157223 */ /* 0x000fe20000004016 */
[C---:B------:R-:W-:Y:S02]  /*3060*/  IADD3 R7, PT, PT, R18.reuse, 0x20, RZ ;  /* 0x0000002012077810 */ /* 0x040fe40007ffe0ff */
[----:B------:R-:W-:Y:S02]  /*3070*/  LOP3.LUT R19, R19, 0x7fffff, RZ, 0xc0, !PT ;  /* 0x007fffff13137812 */ /* 0x000fe400078ec0ff */
[C---:B------:R-:W-:Y:S02]  /*3080*/  ISETP.NE.AND P2, PT, R18.reuse, RZ, PT ;  /* 0x000000ff1200720c */ /* 0x040fe40003f45270 */
[----:B------:R-:W-:Y:S02]  /*3090*/  LOP3.LUT R22, R19, 0x800000, RZ, 0xfc, !PT ;  /* 0x0080000013167812 */ /* 0x000fe400078efcff */
[----:B------:R-:W-:-:S02]  /*30a0*/  ISETP.NE.AND P1, PT, R18, RZ, PT ;  /* 0x000000ff1200720c */ /* 0x000fc40003f25270 */
[----:B------:R-:W-:Y:S02]  /*30b0*/  IADD3 R18, PT, PT, -R18, RZ, RZ ;  /* 0x000000ff12127210 */ /* 0x000fe40007ffe1ff */
[----:B------:R-:W-:Y:S02]  /*30c0*/  SHF.L.U32 R7, R22, R7, RZ ;  /* 0x0000000716077219 */ /* 0x000fe400000006ff */
[----:B------:R-:W-:Y:S02]  /*30d0*/  FSETP.NEU.FTZ.AND P0, PT, R20, R21, PT ;  /* 0x000000151400720b */ /* 0x000fe40003f1d000 */
[----:B------:R-:W-:Y:S02]  /*30e0*/  SEL R19, R18, RZ, P2 ;  /* 0x000000ff12137207 */ /* 0x000fe40001000000 */
[----:B------:R-:W-:Y:S02]  /*30f0*/  ISETP.NE.AND P1, PT, R7, RZ, P1 ;  /* 0x000000ff0700720c */ /* 0x000fe40000f25270 */
[----:B------:R-:W-:-:S02]  /*3100*/  SHF.R.U32.HI R22, RZ, R19, R22 ;  /* 0x00000013ff167219 */ /* 0x000fc40000011616 */
[----:B------:R-:W-:Y:S02]  /*3110*/  PLOP3.LUT P0, PT, P0, P1, PT, 0xf8, 0x8f ;  /* 0x00000000008f781c */ /* 0x000fe40000703f70 */
[----:B------:R-:W-:Y:S02]  /*3120*/  SHF.R.U32.HI R18, RZ, 0x1, R22 ;  /* 0x00000001ff127819 */ /* 0x000fe40000011616 */
[----:B------:R-:W-:-:S04]  /*3130*/  SEL R7, RZ, 0x1, !P0 ;  /* 0x00000001ff077807 */ /* 0x000fc80004000000 */
[----:B------:R-:W-:-:S04]  /*3140*/  LOP3.LUT R7, R7, 0x1, R18, 0xf8, !PT ;  /* 0x0000000107077812 */ /* 0x000fc800078ef812 */
[----:B------:R-:W-:-:S04]  /*3150*/  LOP3.LUT R7, R7, R22, RZ, 0xc0, !PT ;  /* 0x0000001607077212 */ /* 0x000fc800078ec0ff */
[----:B------:R-:W-:-:S04]  /*3160*/  IADD3 R7, PT, PT, R18, R7, RZ ;  /* 0x0000000712077210 */ /* 0x000fc80007ffe0ff */
[----:B------:R-:W-:Y:S01]  /*3170*/  LOP3.LUT R0, R7, R0, RZ, 0xfc, !PT ;  /* 0x0000000007007212 */ /* 0x000fe200078efcff */
[----:B------:R-:W-:Y:S06]  /*3180*/  BRA `(.L_x_114) ;  /* 0x0000000000107947 */ /* 0x000fec0003800000 */
.L_x_113:
[----:B------:R-:W-:-:S04]  /*3190*/  LOP3.LUT R0, R0, 0x80000000, RZ, 0xc0, !PT ;  /* 0x8000000000007812 */ /* 0x000fc800078ec0ff */
[----:B------:R-:W-:Y:S01]  /*31a0*/  LOP3.LUT R0, R0, 0x7f800000, RZ, 0xfc, !PT ;  /* 0x7f80000000007812 */ /* 0x000fe200078efcff */
[----:B------:R-:W-:Y:S06]  /*31b0*/  BRA `(.L_x_114) ;  /* 0x0000000000047947 */ /* 0x000fec0003800000 */
.L_x_112:
[----:B------:R-:W-:-:S07]  /*31c0*/  LEA R0, R19, R0, 0x17 ;  /* 0x0000000013007211 */ /* 0x000fce00078eb8ff */
.L_x_114:
[----:B------:R-:W-:Y:S05]  /*31d0*/  BSYNC.RECONVERGENT B1 ;  /* 0x0000000000017941 */ /* 0x000fea0003800200 */
.L_x_111:
[----:B------:R-:W-:Y:S05]  /*31e0*/  BRA `(.L_x_115) ;  /* 0x0000000000207947 */ /* 0x000fea0003800000 */
.L_x_110:
[----:B------:R-:W-:-:S04]  /*31f0*/  LOP3.LUT R22, R22, 0x80000000, R23, 0x48, !PT ;  /* 0x8000000016167812 */ /* 0x000fc800078e4817 */
[----:B------:R-:W-:Y:S01]  /*3200*/  LOP3.LUT R0, R22, 0x7f800000, RZ, 0xfc, !PT ;  /* 0x7f80000016007812 */ /* 0x000fe200078efcff */
[----:B------:R-:W-:Y:S06]  /*3210*/  BRA `(.L_x_115) ;  /* 0x0000000000147947 */ /* 0x000fec0003800000 */
.L_x_109:
[----:B------:R-:W-:Y:S01]  /*3220*/  LOP3.LUT R0, R22, 0x80000000, R23, 0x48, !PT ;  /* 0x8000000016007812 */ /* 0x000fe200078e4817 */
[----:B------:R-:W-:Y:S06]  /*3230*/  BRA `(.L_x_115) ;  /* 0x00000000000c7947 */ /* 0x000fec0003800000 */
.L_x_108:
[----:B------:R-:W0:Y:S01]  /*3240*/  MUFU.RSQ R0, -QNAN ;  /* 0xffc0000000007908 */ /* 0x000e220000001400 */
[----:B------:R-:W-:Y:S05]  /*3250*/  BRA `(.L_x_115) ;  /* 0x0000000000047947 */ /* 0x000fea0003800000 */
.L_x_107:
[----:B------:R-:W-:-:S07]  /*3260*/  FADD.FTZ R0, R23, R26 ;  /* 0x0000001a17007221 */ /* 0x000fce0000010000 */
.L_x_115:
[----:B------:R-:W-:Y:S05]  /*3270*/  BSYNC.RECONVERGENT B0 ;  /* 0x0000000000007941 */ /* 0x000fea0003800200 */
.L_x_105:
[----:B------:R-:W-:-:S04]  /*3280*/  HFMA2 R7, -RZ, RZ, 0, 0 ;  /* 0x00000000ff077431 */ /* 0x000fc800000001ff */
[----:B0-----:R-:W-:Y:S05]  /*3290*/  RET.REL.NODEC R6 `(_Z6updatei6float2S_PS_S0_S0_S0_S0_S0_) ;  /* 0xffffffcc06587950 */ /* 0x001fea0003c3ffff */
.L_x_116:
[----:B------:R-:W-:-:S00]  /*32a0*/  BRA `(.L_x_116) ;  /* 0xfffffffc00fc7947 */ /* 0x000fc0000383ffff */
[----:B------:R-:W-:-:S00]  /*32b0*/  NOP ;  /* 0x0000000000007918 */ /* 0x000fc00000000000 */
        /* <DEDUP_REMOVED lines=12> */
.L_x_124:


//--------------------- .text._Z23generateInitialPositioniP6float2S0_S0_S0_S0_S0_ --------------------------
	.section	.text._Z23generateInitialPositioniP6float2S0_S0_S0_S0_S0_,"ax",@progbits
	.align	128
        .global         _Z23generateInitialPositioniP6float2S0_S0_S0_S0_S0_
        .type           _Z23generateInitialPositioniP6float2S0_S0_S0_S0_S0_,@function
        .size           _Z23generateInitialPositioniP6float2S0_S0_S0_S0_S0_,(.L_x_126 - _Z23generateInitialPositioniP6float2S0_S0_S0_S0_S0_)
        .other          _Z23generateInitialPositioniP6float2S0_S0_S0_S0_S0_,@"STO_CUDA_ENTRY STV_DEFAULT"
_Z23generateInitialPositioniP6float2S0_S0_S0_S0_S0_:
.text._Z23generateInitialPositioniP6float2S0_S0_S0_S0_S0_:
        /* <DEDUP_REMOVED lines=9> */
[----:B------:R-:W1:Y:S07]  /*0090*/  LDCU.64 UR4, c[0x0][0x358] ;  /* 0x00006b00ff0477ac */ /* 0x000e6e0008000a00 */
[----:B------:R-:W2:Y:S08]  /*00a0*/  LDC.64 R4, c[0x0][0x390] ;  /* 0x0000e400ff047b82 */ /* 0x000eb00000000a00 */
[----:B------:R-:W3:Y:S08]  /*00b0*/  LDC.64 R6, c[0x0][0x398] ;  /* 0x0000e600ff067b82 */ /* 0x000ef00000000a00 */
[----:B------:R-:W4:Y:S01]  /*00c0*/  LDC.64 R8, c[0x0][0x3a0] ;  /* 0x0000e800ff087b82 */ /* 0x000f220000000a00 */
[----:B0-----:R-:W-:-:S05]  /*00d0*/  IMAD.WIDE R2, R15, 0x8, R2 ;  /* 0x000000080f027825 */ /* 0x001fca00078e0202 */
[----:B-1----:R-:W-:Y:S02]  /*00e0*/  STG.E.64 desc[UR4][R2.64], RZ ;  /* 0x000000ff02007986 */ /* 0x002fe4000c101b04 */
[----:B------:R-:W0:Y:S01]  /*00f0*/  LDC.64 R10, c[0x0][0x3a8] ;  /* 0x0000ea00ff0a7b82 */ /* 0x000e220000000a00 */
[----:B--2---:R-:W-:-:S05]  /*0100*/  IMAD.WIDE R4, R15, 0x8, R4 ;  /* 0x000000080f047825 */ /* 0x004fca00078e0204 */
[----:B------:R-:W-:Y:S02]  /*0110*/  STG.E.64 desc[UR4][R4.64], RZ ;  /* 0x000000ff04007986 */ /* 0x000fe4000c101b04 */
[----:B------:R-:W1:Y:S01]  /*0120*/  LDC.64 R12, c[0x0][0x3b0] ;  /* 0x0000ec00ff0c7b82 */ /* 0x000e620000000a00 */
[----:B---3--:R-:W-:-:S05]  /*0130*/  IMAD.WIDE R6, R15, 0x8, R6 ;  /* 0x000000080f067825 */ /* 0x008fca00078e0206 */
[----:B------:R-:W-:Y:S01]  /*0140*/  STG.E.64 desc[UR4][R6.64], RZ ;  /* 0x000000ff06007986 */ /* 0x000fe2000c101b04 */
[----:B----4-:R-:W-:-:S05]  /*0150*/  IMAD.WIDE R8, R15, 0x8, R8 ;  /* 0x000000080f087825 */ /* 0x010fca00078e0208 */
[----:B------:R-:W-:Y:S01]  /*0160*/  STG.E.64 desc[UR4][R8.64], RZ ;  /* 0x000000ff08007986 */ /* 0x000fe2000c101b04 */
[----:B0-----:R-:W-:-:S05]  /*0170*/  IMAD.WIDE R10, R15, 0x8, R10 ;  /* 0x000000080f0a7825 */ /* 0x001fca00078e020a */
[----:B------:R-:W-:Y:S01]  /*0180*/  STG.E.64 desc[UR4][R10.64], RZ ;  /* 0x000000ff0a007986 */ /* 0x000fe2000c101b04 */
[----:B-1----:R-:W-:-:S05]  /*0190*/  IMAD.WIDE R12, R15, 0x8, R12 ;  /* 0x000000080f0c7825 */ /* 0x002fca00078e020c */
[----:B------:R-:W-:Y:S01]  /*01a0*/  STG.E.64 desc[UR4][R12.64], RZ ;  /* 0x000000ff0c007986 */ /* 0x000fe2000c101b04 */
[----:B------:R-:W-:Y:S05]  /*01b0*/  EXIT ;  /* 0x000000000000794d */ /* 0x000fea0003800000 */
.L_x_117:
        /* <DEDUP_REMOVED lines=12> */
.L_x_126:


//--------------------- .text._Z9updatePosiP6float2S0_ --------------------------
	.section	.text._Z9updatePosiP6float2S0_,"ax",@progbits
	.align	128
        .global         _Z9updatePosiP6float2S0_
        .type           _Z9updatePosiP6float2S0_,@function
        .size           _Z9updatePosiP6float2S0_,(.L_x_127 - _Z9updatePosiP6float2S0_)
        .other          _Z9updatePosiP6float2S0_,@"STO_CUDA_ENTRY STV_DEFAULT"
_Z9updatePosiP6float2S0_:
.text._Z9updatePosiP6float2S0_:
        /* <DEDUP_REMOVED lines=10> */
[----:B0-----:R-:W-:-:S05]  /*00a0*/  IMAD.WIDE R2, R7, 0x8, R2 ;  /* 0x0000000807027825 */ /* 0x001fca00078e0202 */
[----:B-1----:R-:W2:Y:S01]  /*00b0*/  LDG.E R0, desc[UR4][R2.64] ;  /* 0x0000000402007981 */ /* 0x002ea2000c1e1900 */
[----:B------:R-:W-:Y:S04]  /*00c0*/  BSSY.RECONVERGENT B0, `(.L_x_118) ;  /* 0x000000c000007945 */ /* 0x000fe80003800200 */
[----:B------:R-:W-:Y:S01]  /*00d0*/  BSSY.RELIABLE B1, `(.L_x_119) ;  /* 0x0000007000017945 */ /* 0x000fe20003800100 */
[----:B--2---:R-:W-:-:S13]  /*00e0*/  FSETP.GT.AND P0, PT, R0, 10000, PT ;  /* 0x461c40000000780b */ /* 0x004fda0003f04000 */
[----:B------:R-:W-:Y:S05]  /*00f0*/  @P0 BRA `(.L_x_120) ;  /* 0x0000000000100947 */ /* 0x000fea0003800000 */
[----:B------:R-:W2:Y:S02]  /*0100*/  LDG.E R6, desc[UR4][R2.64+0x4] ;  /* 0x0000040402067981 */ /* 0x000ea4000c1e1900 */
[----:B--2---:R-:W-:-:S13]  /*0110*/  FSETP.GT.AND P0, PT, R6, 10000, PT ;  /* 0x461c40000600780b */ /* 0x004fda0003f04000 */
[----:B------:R-:W-:Y:S05]  /*0120*/  @!P0 BREAK.RELIABLE B1 ;  /* 0x0000000000018942 */ /* 0x000fea0003800100 */
[----:B------:R-:W-:Y:S05]  /*0130*/  @!P0 BRA `(.L_x_121) ;  /* 0x0000000000108947 */ /* 0x000fea0003800000 */
.L_x_120:
[----:B------:R-:W-:Y:S05]  /*0140*/  BSYNC.RELIABLE B1 ;  /* 0x0000000000017941 */ /* 0x000fea0003800100 */
.L_x_119:
[----:B------:R0:W-:Y:S01]  /*0150*/  STG.E.64 desc[UR4][R2.64], RZ ;  /* 0x000000ff02007986 */ /* 0x0001e2000c101b04 */
[----:B------:R-:W-:Y:S01]  /*0160*/  HFMA2 R6, -RZ, RZ, 0, 0 ;  /* 0x00000000ff067431 */ /* 0x000fe200000001ff */
[----:B------:R-:W-:-:S07]  /*0170*/  MOV R0, RZ ;  /* 0x000000ff00007202 */ /* 0x000fce0000000f00 */
.L_x_121:
[----:B------:R-:W-:Y:S05]  /*0180*/  BSYNC.RECONVERGENT B0 ;  /* 0x0000000000007941 */ /* 0x000fea0003800200 */
.L_x_118:
[----:B------:R-:W-:Y:S05]  /*0190*/  WARPSYNC.ALL ;  /* 0x0000000000007948 */ /* 0x000fea0003800000 */
[----:B------:R-:W1:Y:S02]  /*01a0*/  LDC.64 R4, c[0x0][0x388] ;  /* 0x0000e200ff047b82 */ /* 0x000e640000000a00 */
[----:B-1----:R-:W-:-:S06]  /*01b0*/  IMAD.WIDE R4, R7, 0x8, R4 ;  /* 0x0000000807047825 */ /* 0x002fcc00078e0204 */
[----:B------:R-:W2:Y:S02]  /*01c0*/  LDG.E.64 R4, desc[UR4][R4.64] ;  /* 0x0000000404047981 */ /* 0x000ea4000c1e1b00 */
[----:B--2---:R-:W-:Y:S01]  /*01d0*/  FADD R8, R4, R0 ;  /* 0x0000000004087221 */ /* 0x004fe20000000000 */
[----:B------:R-:W-:-:S05]  /*01e0*/  FADD R9, R5, R6 ;  /* 0x0000000605097221 */ /* 0x000fca0000000000 */
[----:B------:R-:W-:Y:S01]  /*01f0*/  STG.E.64 desc[UR4][R2.64], R8 ;  /* 0x0000000802007986 */ /* 0x000fe2000c101b04 */
[----:B------:R-:W-:Y:S05]  /*0200*/  EXIT ;  /* 0x000000000000794d */ /* 0x000fea0003800000 */
.L_x_122:
        /* <DEDUP_REMOVED lines=15> */
.L_x_127:


//--------------------- .nv.shared.reserved.0     --------------------------
	.section	.nv.shared.reserved.0,"aw",@nobits
	.weak		__nv_reservedSMEM_offset_0_alias
	.size		__nv_reservedSMEM_offset_0_alias, 0, 64
	.other		__nv_reservedSMEM_offset_0_alias,@"STO_CUDA_RESERVED_SHARED STV_DEFAULT"
__nv_reservedSMEM_offset_0_alias:
	.zero		0
	.zero		64


//--------------------- .nv.constant0._Z6updatei6float2S_PS_S0_S0_S0_S0_S0_ --------------------------
	.section	.nv.constant0._Z6updatei6float2S_PS_S0_S0_S0_S0_S0_,"a",@progbits
	.sectionflags	@""
	.align	4
.nv.constant0._Z6updatei6float2S_PS_S0_S0_S0_S0_S0_:
	.zero		968


//--------------------- .nv.constant0._Z23generateInitialPositioniP6float2S0_S0_S0_S0_S0_ --------------------------
	.section	.nv.constant0._Z23generateInitialPositioniP6float2S0_S0_S0_S0_S0_,"a",@progbits
	.sectionflags	@""
	.align	4
.nv.constant0._Z23generateInitialPositioniP6float2S0_S0_S0_S0_S0_:
	.zero		952


//--------------------- .nv.constant0._Z9updatePosiP6float2S0_ --------------------------
	.section	.nv.constant0._Z9updatePosiP6float2S0_,"a",@progbits
	.sectionflags	@""
	.align	4
.nv.constant0._Z9updatePosiP6float2S0_:
	.zero		920


//--------------------- SYMBOLS --------------------------

	.type		.nv.reservedSmem.offset0,@object
	.size		.nv.reservedSmem.offset0,0x4
